//
// Generated by NVIDIA NVVM Compiler
//
// Compiler Build ID: CL-36424714
// Cuda compilation tools, release 13.0, V13.0.88
// Based on NVVM 20.0.0
//

.version 9.0
.target sm_100
.address_size 64

	// .globl	_Z12conv_forwardPKfS0_Pfiiiiiii

.visible .entry _Z12conv_forwardPKfS0_Pfiiiiiii(
	.param .u64 .ptr .align 1 _Z12conv_forwardPKfS0_Pfiiiiiii_param_0,
	.param .u64 .ptr .align 1 _Z12conv_forwardPKfS0_Pfiiiiiii_param_1,
	.param .u64 .ptr .align 1 _Z12conv_forwardPKfS0_Pfiiiiiii_param_2,
	.param .u32 _Z12conv_forwardPKfS0_Pfiiiiiii_param_3,
	.param .u32 _Z12conv_forwardPKfS0_Pfiiiiiii_param_4,
	.param .u32 _Z12conv_forwardPKfS0_Pfiiiiiii_param_5,
	.param .u32 _Z12conv_forwardPKfS0_Pfiiiiiii_param_6,
	.param .u32 _Z12conv_forwardPKfS0_Pfiiiiiii_param_7,
	.param .u32 _Z12conv_forwardPKfS0_Pfiiiiiii_param_8,
	.param .u32 _Z12conv_forwardPKfS0_Pfiiiiiii_param_9
)
{
	.reg .pred 	%p<17>;
	.reg .b32 	%r<69>;
	.reg .b32 	%f<123>;
	.reg .b64 	%rd<28>;

	ld.param.u64 	%rd8, [_Z12conv_forwardPKfS0_Pfiiiiiii_param_0];
	ld.param.u64 	%rd9, [_Z12conv_forwardPKfS0_Pfiiiiiii_param_1];
	ld.param.u32 	%r30, [_Z12conv_forwardPKfS0_Pfiiiiiii_param_3];
	ld.param.u32 	%r32, [_Z12conv_forwardPKfS0_Pfiiiiiii_param_6];
	ld.param.u32 	%r33, [_Z12conv_forwardPKfS0_Pfiiiiiii_param_7];
	ld.param.u32 	%r34, [_Z12conv_forwardPKfS0_Pfiiiiiii_param_8];
	ld.param.u32 	%r35, [_Z12conv_forwardPKfS0_Pfiiiiiii_param_9];
	cvta.to.global.u64 	%rd1, %rd9;
	cvta.to.global.u64 	%rd2, %rd8;
	mov.u32 	%r36, %ctaid.x;
	mov.u32 	%r37, %ntid.x;
	mov.u32 	%r38, %tid.x;
	mad.lo.s32 	%r1, %r36, %r37, %r38;
	mov.u32 	%r39, %ctaid.y;
	mov.u32 	%r40, %ntid.y;
	mov.u32 	%r41, %tid.y;
	mad.lo.s32 	%r42, %r39, %r40, %r41;
	mov.u32 	%r3, %ctaid.z;
	setp.gt.s32 	%p1, %r1, 510;
	setp.gt.u32 	%p2, %r42, 510;
	or.pred  	%p3, %p1, %p2;
	mov.f32 	%f121, 0f00000000;
	@%p3 bra 	$L__BB0_21;
	setp.lt.s32 	%p4, %r30, 1;
	@%p4 bra 	$L__BB0_20;
	min.s32 	%r43, %r33, %r34;
	setp.lt.s32 	%p5, %r43, 1;
	@%p5 bra 	$L__BB0_20;
	and.b32  	%r4, %r34, 15;
	and.b32  	%r5, %r34, 7;
	and.b32  	%r6, %r34, 2147483632;
	and.b32  	%r7, %r34, 3;
	neg.s32 	%r8, %r6;
	add.s64 	%rd3, %rd2, 32;
	add.s64 	%rd4, %rd1, 32;
	mul.lo.s32 	%r9, %r35, %r1;
	mul.lo.s32 	%r10, %r35, %r42;
	mov.f32 	%f121, 0f00000000;
	mov.b32 	%r61, 0;
$L__BB0_4:
	ld.param.u32 	%r60, [_Z12conv_forwardPKfS0_Pfiiiiiii_param_5];
	mad.lo.s32 	%r12, %r61, %r60, %r10;
	mad.lo.s32 	%r46, %r30, %r3, %r61;
	mul.lo.s32 	%r13, %r46, %r33;
	mov.b32 	%r62, 0;
$L__BB0_5:
	setp.lt.u32 	%p6, %r34, 16;
	add.s32 	%r48, %r12, %r62;
	mad.lo.s32 	%r15, %r48, %r32, %r9;
	add.s32 	%r49, %r13, %r62;
	mul.lo.s32 	%r16, %r49, %r34;
	mov.b32 	%r67, 0;
	@%p6 bra 	$L__BB0_8;
	mov.u32 	%r63, %r16;
	mov.u32 	%r64, %r15;
	mov.u32 	%r65, %r8;
$L__BB0_7:
	.pragma "nounroll";
	mul.wide.s32 	%rd10, %r64, 4;
	add.s64 	%rd11, %rd3, %rd10;
	mul.wide.s32 	%rd12, %r63, 4;
	add.s64 	%rd13, %rd4, %rd12;
	ld.global.f32 	%f22, [%rd11+-32];
	ld.global.f32 	%f23, [%rd13+-32];
	fma.rn.f32 	%f24, %f22, %f23, %f121;
	ld.global.f32 	%f25, [%rd11+-28];
	ld.global.f32 	%f26, [%rd13+-28];
	fma.rn.f32 	%f27, %f25, %f26, %f24;
	ld.global.f32 	%f28, [%rd11+-24];
	ld.global.f32 	%f29, [%rd13+-24];
	fma.rn.f32 	%f30, %f28, %f29, %f27;
	ld.global.f32 	%f31, [%rd11+-20];
	ld.global.f32 	%f32, [%rd13+-20];
	fma.rn.f32 	%f33, %f31, %f32, %f30;
	ld.global.f32 	%f34, [%rd11+-16];
	ld.global.f32 	%f35, [%rd13+-16];
	fma.rn.f32 	%f36, %f34, %f35, %f33;
	ld.global.f32 	%f37, [%rd11+-12];
	ld.global.f32 	%f38, [%rd13+-12];
	fma.rn.f32 	%f39, %f37, %f38, %f36;
	ld.global.f32 	%f40, [%rd11+-8];
	ld.global.f32 	%f41, [%rd13+-8];
	fma.rn.f32 	%f42, %f40, %f41, %f39;
	ld.global.f32 	%f43, [%rd11+-4];
	ld.global.f32 	%f44, [%rd13+-4];
	fma.rn.f32 	%f45, %f43, %f44, %f42;
	ld.global.f32 	%f46, [%rd11];
	ld.global.f32 	%f47, [%rd13];
	fma.rn.f32 	%f48, %f46, %f47, %f45;
	ld.global.f32 	%f49, [%rd11+4];
	ld.global.f32 	%f50, [%rd13+4];
	fma.rn.f32 	%f51, %f49, %f50, %f48;
	ld.global.f32 	%f52, [%rd11+8];
	ld.global.f32 	%f53, [%rd13+8];
	fma.rn.f32 	%f54, %f52, %f53, %f51;
	ld.global.f32 	%f55, [%rd11+12];
	ld.global.f32 	%f56, [%rd13+12];
	fma.rn.f32 	%f57, %f55, %f56, %f54;
	ld.global.f32 	%f58, [%rd11+16];
	ld.global.f32 	%f59, [%rd13+16];
	fma.rn.f32 	%f60, %f58, %f59, %f57;
	ld.global.f32 	%f61, [%rd11+20];
	ld.global.f32 	%f62, [%rd13+20];
	fma.rn.f32 	%f63, %f61, %f62, %f60;
	ld.global.f32 	%f64, [%rd11+24];
	ld.global.f32 	%f65, [%rd13+24];
	fma.rn.f32 	%f66, %f64, %f65, %f63;
	ld.global.f32 	%f67, [%rd11+28];
	ld.global.f32 	%f68, [%rd13+28];
	fma.rn.f32 	%f121, %f67, %f68, %f66;
	add.s32 	%r65, %r65, 16;
	add.s32 	%r64, %r64, 16;
	add.s32 	%r63, %r63, 16;
	setp.ne.s32 	%p7, %r65, 0;
	mov.u32 	%r67, %r6;
	@%p7 bra 	$L__BB0_7;
$L__BB0_8:
	setp.eq.s32 	%p8, %r4, 0;
	@%p8 bra 	$L__BB0_18;
	add.s32 	%r50, %r4, -1;
	setp.lt.u32 	%p9, %r50, 7;
	@%p9 bra 	$L__BB0_11;
	add.s32 	%r51, %r15, %r67;
	add.s32 	%r52, %r67, %r16;
	mul.wide.s32 	%rd14, %r51, 4;
	add.s64 	%rd15, %rd2, %rd14;
	ld.global.f32 	%f70, [%rd15];
	mul.wide.s32 	%rd16, %r52, 4;
	add.s64 	%rd17, %rd1, %rd16;
	ld.global.f32 	%f71, [%rd17];
	fma.rn.f32 	%f72, %f70, %f71, %f121;
	ld.global.f32 	%f73, [%rd15+4];
	ld.global.f32 	%f74, [%rd17+4];
	fma.rn.f32 	%f75, %f73, %f74, %f72;
	ld.global.f32 	%f76, [%rd15+8];
	ld.global.f32 	%f77, [%rd17+8];
	fma.rn.f32 	%f78, %f76, %f77, %f75;
	ld.global.f32 	%f79, [%rd15+12];
	ld.global.f32 	%f80, [%rd17+12];
	fma.rn.f32 	%f81, %f79, %f80, %f78;
	ld.global.f32 	%f82, [%rd15+16];
	ld.global.f32 	%f83, [%rd17+16];
	fma.rn.f32 	%f84, %f82, %f83, %f81;
	ld.global.f32 	%f85, [%rd15+20];
	ld.global.f32 	%f86, [%rd17+20];
	fma.rn.f32 	%f87, %f85, %f86, %f84;
	ld.global.f32 	%f88, [%rd15+24];
	ld.global.f32 	%f89, [%rd17+24];
	fma.rn.f32 	%f90, %f88, %f89, %f87;
	ld.global.f32 	%f91, [%rd15+28];
	ld.global.f32 	%f92, [%rd17+28];
	fma.rn.f32 	%f121, %f91, %f92, %f90;
	add.s32 	%r67, %r67, 8;
$L__BB0_11:
	setp.eq.s32 	%p10, %r5, 0;
	@%p10 bra 	$L__BB0_18;
	add.s32 	%r53, %r5, -1;
	setp.lt.u32 	%p11, %r53, 3;
	@%p11 bra 	$L__BB0_14;
	add.s32 	%r54, %r15, %r67;
	add.s32 	%r55, %r67, %r16;
	mul.wide.s32 	%rd18, %r54, 4;
	add.s64 	%rd19, %rd2, %rd18;
	ld.global.f32 	%f94, [%rd19];
	mul.wide.s32 	%rd20, %r55, 4;
	add.s64 	%rd21, %rd1, %rd20;
	ld.global.f32 	%f95, [%rd21];
	fma.rn.f32 	%f96, %f94, %f95, %f121;
	ld.global.f32 	%f97, [%rd19+4];
	ld.global.f32 	%f98, [%rd21+4];
	fma.rn.f32 	%f99, %f97, %f98, %f96;
	ld.global.f32 	%f100, [%rd19+8];
	ld.global.f32 	%f101, [%rd21+8];
	fma.rn.f32 	%f102, %f100, %f101, %f99;
	ld.global.f32 	%f103, [%rd19+12];
	ld.global.f32 	%f104, [%rd21+12];
	fma.rn.f32 	%f121, %f103, %f104, %f102;
	add.s32 	%r67, %r67, 4;
$L__BB0_14:
	setp.eq.s32 	%p12, %r7, 0;
	@%p12 bra 	$L__BB0_18;
	setp.eq.s32 	%p13, %r7, 1;
	add.s32 	%r56, %r15, %r67;
	add.s32 	%r57, %r67, %r16;
	mul.wide.s32 	%rd22, %r56, 4;
	add.s64 	%rd5, %rd2, %rd22;
	ld.global.f32 	%f105, [%rd5];
	mul.wide.s32 	%rd23, %r57, 4;
	add.s64 	%rd6, %rd1, %rd23;
	ld.global.f32 	%f106, [%rd6];
	fma.rn.f32 	%f121, %f105, %f106, %f121;
	@%p13 bra 	$L__BB0_18;
	setp.eq.s32 	%p14, %r7, 2;
	ld.global.f32 	%f107, [%rd5+4];
	ld.global.f32 	%f108, [%rd6+4];
	fma.rn.f32 	%f121, %f107, %f108, %f121;
	@%p14 bra 	$L__BB0_18;
	ld.global.f32 	%f109, [%rd5+8];
	ld.global.f32 	%f110, [%rd6+8];
	fma.rn.f32 	%f121, %f109, %f110, %f121;
$L__BB0_18:
	add.s32 	%r62, %r62, 1;
	setp.ne.s32 	%p15, %r62, %r33;
	@%p15 bra 	$L__BB0_5;
	add.s32 	%r61, %r61, 1;
	setp.ne.s32 	%p16, %r61, %r30;
	@%p16 bra 	$L__BB0_4;
$L__BB0_20:
	ld.param.u64 	%rd27, [_Z12conv_forwardPKfS0_Pfiiiiiii_param_2];
	mad.lo.s32 	%r58, %r3, 261121, %r1;
	mad.lo.s32 	%r59, %r42, 511, %r58;
	cvta.to.global.u64 	%rd24, %rd27;
	mul.wide.s32 	%rd25, %r59, 4;
	add.s64 	%rd26, %rd24, %rd25;
	st.global.f32 	[%rd26], %f121;
$L__BB0_21:
	ret;

}
	// .globl	_Z16conv_weight_gradPKfS0_Pfiiiiiii
.visible .entry _Z16conv_weight_gradPKfS0_Pfiiiiiii(
	.param .u64 .ptr .align 1 _Z16conv_weight_gradPKfS0_Pfiiiiiii_param_0,
	.param .u64 .ptr .align 1 _Z16conv_weight_gradPKfS0_Pfiiiiiii_param_1,
	.param .u64 .ptr .align 1 _Z16conv_weight_gradPKfS0_Pfiiiiiii_param_2,
	.param .u32 _Z16conv_weight_gradPKfS0_Pfiiiiiii_param_3,
	.param .u32 _Z16conv_weight_gradPKfS0_Pfiiiiiii_param_4,
	.param .u32 _Z16conv_weight_gradPKfS0_Pfiiiiiii_param_5,
	.param .u32 _Z16conv_weight_gradPKfS0_Pfiiiiiii_param_6,
	.param .u32 _Z16conv_weight_gradPKfS0_Pfiiiiiii_param_7,
	.param .u32 _Z16conv_weight_gradPKfS0_Pfiiiiiii_param_8,
	.param .u32 _Z16conv_weight_gradPKfS0_Pfiiiiiii_param_9
)
{
	.reg .pred 	%p<6>;
	.reg .b32 	%r<30>;
	.reg .b32 	%f<18>;
	.reg .b64 	%rd<23>;

	ld.param.u64 	%rd8, [_Z16conv_weight_gradPKfS0_Pfiiiiiii_param_0];
	ld.param.u64 	%rd9, [_Z16conv_weight_gradPKfS0_Pfiiiiiii_param_1];
	ld.param.u64 	%rd10, [_Z16conv_weight_gradPKfS0_Pfiiiiiii_param_2];
	ld.param.u32 	%r14, [_Z16conv_weight_gradPKfS0_Pfiiiiiii_param_3];
	ld.param.u32 	%r15, [_Z16conv_weight_gradPKfS0_Pfiiiiiii_param_5];
	ld.param.u32 	%r16, [_Z16conv_weight_gradPKfS0_Pfiiiiiii_param_6];
	ld.param.u32 	%r17, [_Z16conv_weight_gradPKfS0_Pfiiiiiii_param_7];
	ld.param.u32 	%r18, [_Z16conv_weight_gradPKfS0_Pfiiiiiii_param_8];
	ld.param.u32 	%r19, [_Z16conv_weight_gradPKfS0_Pfiiiiiii_param_9];
	mov.u32 	%r1, %ctaid.x;
	mov.u32 	%r2, %ctaid.y;
	mov.u32 	%r3, %tid.y;
	mov.u32 	%r4, %tid.x;
	setp.ge.s32 	%p1, %r3, %r17;
	setp.ge.s32 	%p2, %r4, %r18;
	or.pred  	%p3, %p1, %p2;
	@%p3 bra 	$L__BB1_7;
	mad.lo.s32 	%r5, %r15, %r2, %r3;
	mul.lo.s32 	%r21, %r1, 261121;
	shl.b32 	%r6, %r19, 2;
	mul.wide.u32 	%rd11, %r21, 4;
	cvta.to.global.u64 	%rd12, %rd9;
	add.s64 	%rd13, %rd11, %rd12;
	add.s64 	%rd1, %rd13, 8;
	cvta.to.global.u64 	%rd2, %rd8;
	mov.f32 	%f17, 0f00000000;
	mov.b32 	%r27, 0;
	mul.wide.s32 	%rd5, %r19, 4;
$L__BB1_2:
	mad.lo.s32 	%r23, %r27, %r19, %r5;
	mad.lo.s32 	%r28, %r23, %r16, %r4;
	mul.wide.u32 	%rd14, %r27, 2044;
	add.s64 	%rd22, %rd1, %rd14;
	mov.b32 	%r29, 0;
$L__BB1_3:
	mul.wide.s32 	%rd15, %r28, 4;
	add.s64 	%rd16, %rd2, %rd15;
	ld.global.f32 	%f6, [%rd16];
	ld.global.f32 	%f7, [%rd22+-8];
	fma.rn.f32 	%f8, %f6, %f7, %f17;
	add.s64 	%rd17, %rd16, %rd5;
	ld.global.f32 	%f9, [%rd17];
	ld.global.f32 	%f10, [%rd22+-4];
	fma.rn.f32 	%f11, %f9, %f10, %f8;
	add.s64 	%rd6, %rd17, %rd5;
	ld.global.f32 	%f12, [%rd6];
	ld.global.f32 	%f13, [%rd22];
	fma.rn.f32 	%f17, %f12, %f13, %f11;
	setp.eq.s32 	%p4, %r29, 508;
	@%p4 bra 	$L__BB1_5;
	add.s64 	%rd18, %rd6, %rd5;
	ld.global.f32 	%f14, [%rd18];
	ld.global.f32 	%f15, [%rd22+4];
	fma.rn.f32 	%f17, %f14, %f15, %f17;
	add.s32 	%r29, %r29, 4;
	add.s32 	%r28, %r28, %r6;
	add.s64 	%rd22, %rd22, 16;
	bra.uni 	$L__BB1_3;
$L__BB1_5:
	add.s32 	%r27, %r27, 1;
	setp.ne.s32 	%p5, %r27, 511;
	@%p5 bra 	$L__BB1_2;
	mad.lo.s32 	%r24, %r14, %r1, %r2;
	mad.lo.s32 	%r25, %r24, %r17, %r3;
	mad.lo.s32 	%r26, %r25, %r18, %r4;
	cvta.to.global.u64 	%rd19, %rd10;
	mul.wide.s32 	%rd20, %r26, 4;
	add.s64 	%rd21, %rd19, %rd20;
	st.global.f32 	[%rd21], %f17;
$L__BB1_7:
	ret;

}
	// .globl	_Z14update_weightsPfPKffi
.visible .entry _Z14update_weightsPfPKffi(
	.param .u64 .ptr .align 1 _Z14update_weightsPfPKffi_param_0,
	.param .u64 .ptr .align 1 _Z14update_weightsPfPKffi_param_1,
	.param .f32 _Z14update_weightsPfPKffi_param_2,
	.param .u32 _Z14update_weightsPfPKffi_param_3
)
{
	.reg .pred 	%p<2>;
	.reg .b32 	%r<6>;
	.reg .b32 	%f<6>;
	.reg .b64 	%rd<8>;

	ld.param.u64 	%rd1, [_Z14update_weightsPfPKffi_param_0];
	ld.param.u64 	%rd2, [_Z14update_weightsPfPKffi_param_1];
	ld.param.f32 	%f1, [_Z14update_weightsPfPKffi_param_2];
	ld.param.u32 	%r2, [_Z14update_weightsPfPKffi_param_3];
	mov.u32 	%r3, %ctaid.x;
	mov.u32 	%r4, %ntid.x;
	mov.u32 	%r5, %tid.x;
	mad.lo.s32 	%r1, %r3, %r4, %r5;
	setp.ge.s32 	%p1, %r1, %r2;
	@%p1 bra 	$L__BB2_2;
	cvta.to.global.u64 	%rd3, %rd1;
	cvta.to.global.u64 	%rd4, %rd2;
	mul.wide.s32 	%rd5, %r1, 4;
	add.s64 	%rd6, %rd3, %rd5;
	ld.global.f32 	%f2, [%rd6];
	add.s64 	%rd7, %rd4, %rd5;
	ld.global.f32 	%f3, [%rd7];
	mul.f32 	%f4, %f1, %f3;
	sub.f32 	%f5, %f2, %f4;
	st.global.f32 	[%rd6], %f5;
$L__BB2_2:
	ret;

}


// ===== COMPILED SASS (sm_100) =====

	.target	sm_100

	.elftype	@"ET_EXEC"


//--------------------- .note.nv.tkinfo           --------------------------
	.section	.note.nv.tkinfo,"",@"SHT_NOTE"
	.sectionflags	@"SHF_NOTE_NV_TKINFO"
	.tkinfo
        /*0018*/ 	.word	0x00000002
        /*0030*/ 	.string	""
        /*0030*/ 	.string	"ptxas"
        /*0030*/ 	.string	"Cuda compilation tools, release 13.0, V13.0.88"
        /*0030*/ 	.string	"Build cuda_13.0.r13.0/compiler.36424714_0"
        /*0030*/ 	.string	"-arch sm_100 -m 64 "



//--------------------- .note.nv.cuinfo           --------------------------
	.section	.note.nv.cuinfo,"",@"SHT_NOTE"
	.sectionflags	@"SHF_NOTE_NV_CUINFO"
        /*0018*/ 	.short	0x0002
        /*001a*/ 	.short	0x0064
        /*001c*/ 	.short	0x0082
	.zero		2


//--------------------- .nv.info                  --------------------------
	.section	.nv.info,"",@"SHT_CUDA_INFO"
	.align	4


	//----- nvinfo : EIATTR_REGCOUNT
	.align		4
        /*0000*/ 	.byte	0x04, 0x2f
        /*0002*/ 	.short	(.L_1 - .L_0)
	.align		4
.L_0:
        /*0004*/ 	.word	index@(_Z12conv_forwardPKfS0_Pfiiiiiii)
        /*0008*/ 	.word	0x0000001f


	//----- nvinfo : EIATTR_FRAME_SIZE
	.align		4
.L_1:
        /*000c*/ 	.byte	0x04, 0x11
        /*000e*/ 	.short	(.L_3 - .L_2)
	.align		4
.L_2:
        /*0010*/ 	.word	index@(_Z12conv_forwardPKfS0_Pfiiiiiii)
        /*0014*/ 	.word	0x00000000


	//----- nvinfo : EIATTR_REGCOUNT
	.align		4
.L_3:
        /*0018*/ 	.byte	0x04, 0x2f
        /*001a*/ 	.short	(.L_5 - .L_4)
	.align		4
.L_4:
        /*001c*/ 	.word	index@(_Z16conv_weight_gradPKfS0_Pfiiiiiii)
        /*0020*/ 	.word	0x00000020


	//----- nvinfo : EIATTR_FRAME_SIZE
	.align		4
.L_5:
        /*0024*/ 	.byte	0x04, 0x11
        /*0026*/ 	.short	(.L_7 - .L_6)
	.align		4
.L_6:
        /*0028*/ 	.word	index@(_Z16conv_weight_gradPKfS0_Pfiiiiiii)
        /*002c*/ 	.word	0x00000000


	//----- nvinfo : EIATTR_REGCOUNT
	.align		4
.L_7:
        /*0030*/ 	.byte	0x04, 0x2f
        /*0032*/ 	.short	(.L_9 - .L_8)
	.align		4
.L_8:
        /*0034*/ 	.word	index@(_Z14update_weightsPfPKffi)
        /*0038*/ 	.word	0x0000000a


	//----- nvinfo : EIATTR_FRAME_SIZE
	.align		4
.L_9:
        /*003c*/ 	.byte	0x04, 0x11
        /*003e*/ 	.short	(.L_11 - .L_10)
	.align		4
.L_10:
        /*0040*/ 	.word	index@(_Z14update_weightsPfPKffi)
        /*0044*/ 	.word	0x00000000


	//----- nvinfo : EIATTR_MIN_STACK_SIZE
	.align		4
.L_11:
        /*0048*/ 	.byte	0x04, 0x12
        /*004a*/ 	.short	(.L_13 - .L_12)
	.align		4
.L_12:
        /*004c*/ 	.word	index@(_Z14update_weightsPfPKffi)
        /*0050*/ 	.word	0x00000000


	//----- nvinfo : EIATTR_MIN_STACK_SIZE
	.align		4
.L_13:
        /*0054*/ 	.byte	0x04, 0x12
        /*0056*/ 	.short	(.L_15 - .L_14)
	.align		4
.L_14:
        /*0058*/ 	.word	index@(_Z16conv_weight_gradPKfS0_Pfiiiiiii)
        /*005c*/ 	.word	0x00000000


	//----- nvinfo : EIATTR_MIN_STACK_SIZE
	.align		4
.L_15:
        /*0060*/ 	.byte	0x04, 0x12
        /*0062*/ 	.short	(.L_17 - .L_16)
	.align		4
.L_16:
        /*0064*/ 	.word	index@(_Z12conv_forwardPKfS0_Pfiiiiiii)
        /*0068*/ 	.word	0x00000000
.L_17:


//--------------------- .nv.compat                --------------------------
	.section	.nv.compat,"",@"SHT_CUDA_COMPAT_INFO"
	.align	4
        /*0000*/ 	.byte	0x02, 0x09, 0x00, 0x00, 0x02, 0x02, 0x01, 0x00, 0x02, 0x05, 0x05, 0x00, 0x03, 0x07, 0x01, 0x01
        /*0010*/ 	.byte	0x02, 0x03, 0x00, 0x00, 0x02, 0x06, 0x01, 0x00, 0x04, 0x0b, 0x08, 0x00, 0x09, 0x00, 0x00, 0x00
        /*0020*/ 	.byte	0x00, 0x00, 0x00, 0x00


//--------------------- .nv.info._Z14update_weightsPfPKffi --------------------------
	.section	.nv.info._Z14update_weightsPfPKffi,"",@"SHT_CUDA_INFO"
	.sectionflags	@""
	.align	4


	//----- nvinfo : EIATTR_CUDA_API_VERSION
	.align		4
        /*0000*/ 	.byte	0x04, 0x37
        /*0002*/ 	.short	(.L_19 - .L_18)
.L_18:
        /*0004*/ 	.word	0x00000082


	//----- nvinfo : EIATTR_KPARAM_INFO
	.align		4
.L_19:
        /*0008*/ 	.byte	0x04, 0x17
        /*000a*/ 	.short	(.L_21 - .L_20)
.L_20:
        /*000c*/ 	.word	0x00000000
        /*0010*/ 	.short	0x0003
        /*0012*/ 	.short	0x0014
        /*0014*/ 	.byte	0x00, 0xf0, 0x11, 0x00


	//----- nvinfo : EIATTR_KPARAM_INFO
	.align		4
.L_21:
        /*0018*/ 	.byte	0x04, 0x17
        /*001a*/ 	.short	(.L_23 - .L_22)
.L_22:
        /*001c*/ 	.word	0x00000000
        /*0020*/ 	.short	0x0002
        /*0022*/ 	.short	0x0010
        /*0024*/ 	.byte	0x00, 0xf0, 0x11, 0x00


	//----- nvinfo : EIATTR_KPARAM_INFO
	.align		4
.L_23:
        /*0028*/ 	.byte	0x04, 0x17
        /*002a*/ 	.short	(.L_25 - .L_24)
.L_24:
        /*002c*/ 	.word	0x00000000
        /*0030*/ 	.short	0x0001
        /*0032*/ 	.short	0x0008
        /*0034*/ 	.byte	0x00, 0xf5, 0x21, 0x00


	//----- nvinfo : EIATTR_KPARAM_INFO
	.align		4
.L_25:
        /*0038*/ 	.byte	0x04, 0x17
        /*003a*/ 	.short	(.L_27 - .L_26)
.L_26:
        /*003c*/ 	.word	0x00000000
        /*0040*/ 	.short	0x0000
        /*0042*/ 	.short	0x0000
        /*0044*/ 	.byte	0x00, 0xf5, 0x21, 0x00


	//----- nvinfo : EIATTR_SPARSE_MMA_MASK
	.align		4
.L_27:
        /*0048*/ 	.byte	0x03, 0x50
        /*004a*/ 	.short	0x0000


	//----- nvinfo : EIATTR_MAXREG_COUNT
	.align		4
        /*004c*/ 	.byte	0x03, 0x1b
        /*004e*/ 	.short	0x00ff


	//----- nvinfo : EIATTR_MERCURY_ISA_VERSION
	.align		4
        /*0050*/ 	.byte	0x03, 0x5f
        /*0052*/ 	.short	0x0101


	//----- nvinfo : EIATTR_VRC_CTA_INIT_COUNT
	.align		4
        /*0054*/ 	.byte	0x02, 0x4a
	.zero		1
	.zero		1


	//----- nvinfo : EIATTR_EXIT_INSTR_OFFSETS
	.align		4
        /*0058*/ 	.byte	0x04, 0x1c
        /*005a*/ 	.short	(.L_29 - .L_28)


	//   ....[0]....
.L_28:
        /*005c*/ 	.word	0x00000070


	//   ....[1]....
        /*0060*/ 	.word	0x00000120


	//----- nvinfo : EIATTR_CBANK_PARAM_SIZE
	.align		4
.L_29:
        /*0064*/ 	.byte	0x03, 0x19
        /*0066*/ 	.short	0x0018


	//----- nvinfo : EIATTR_PARAM_CBANK
	.align		4
        /*0068*/ 	.byte	0x04, 0x0a
        /*006a*/ 	.short	(.L_31 - .L_30)
	.align		4
.L_30:
        /*006c*/ 	.word	index@(.nv.constant0._Z14update_weightsPfPKffi)
        /*0070*/ 	.short	0x0380
        /*0072*/ 	.short	0x0018


	//----- nvinfo : EIATTR_SW_WAR
	.align		4
.L_31:
        /*0074*/ 	.byte	0x04, 0x36
        /*0076*/ 	.short	(.L_33 - .L_32)
.L_32:
        /*0078*/ 	.word	0x00000008
.L_33:


//--------------------- .nv.info._Z16conv_weight_gradPKfS0_Pfiiiiiii --------------------------
	.section	.nv.info._Z16conv_weight_gradPKfS0_Pfiiiiiii,"",@"SHT_CUDA_INFO"
	.sectionflags	@""
	.align	4


	//----- nvinfo : EIATTR_CUDA_API_VERSION
	.align		4
        /*0000*/ 	.byte	0x04, 0x37
        /*0002*/ 	.short	(.L_35 - .L_34)
.L_34:
        /*0004*/ 	.word	0x00000082


	//----- nvinfo : EIATTR_KPARAM_INFO
	.align		4
.L_35:
        /*0008*/ 	.byte	0x04, 0x17
        /*000a*/ 	.short	(.L_37 - .L_36)
.L_36:
        /*000c*/ 	.word	0x00000000
        /*0010*/ 	.short	0x0009
        /*0012*/ 	.short	0x0030
        /*0014*/ 	.byte	0x00, 0xf0, 0x11, 0x00


	//----- nvinfo : EIATTR_KPARAM_INFO
	.align		4
.L_37:
        /*0018*/ 	.byte	0x04, 0x17
        /*001a*/ 	.short	(.L_39 - .L_38)
.L_38:
        /*001c*/ 	.word	0x00000000
        /*0020*/ 	.short	0x0008
        /*0022*/ 	.short	0x002c
        /*0024*/ 	.byte	0x00, 0xf0, 0x11, 0x00


	//----- nvinfo : EIATTR_KPARAM_INFO
	.align		4
.L_39:
        /*0028*/ 	.byte	0x04, 0x17
        /*002a*/ 	.short	(.L_41 - .L_40)
.L_40:
        /*002c*/ 	.word	0x00000000
        /*0030*/ 	.short	0x0007
        /*0032*/ 	.short	0x0028
        /*0034*/ 	.byte	0x00, 0xf0, 0x11, 0x00


	//----- nvinfo : EIATTR_KPARAM_INFO
	.align		4
.L_41:
        /*0038*/ 	.byte	0x04, 0x17
        /*003a*/ 	.short	(.L_43 - .L_42)
.L_42:
        /*003c*/ 	.word	0x00000000
        /*0040*/ 	.short	0x0006
        /*0042*/ 	.short	0x0024
        /*0044*/ 	.byte	0x00, 0xf0, 0x11, 0x00


	//----- nvinfo : EIATTR_KPARAM_INFO
	.align		4
.L_43:
        /*0048*/ 	.byte	0x04, 0x17
        /*004a*/ 	.short	(.L_45 - .L_44)
.L_44:
        /*004c*/ 	.word	0x00000000
        /*0050*/ 	.short	0x0005
        /*0052*/ 	.short	0x0020
        /*0054*/ 	.byte	0x00, 0xf0, 0x11, 0x00


	//----- nvinfo : EIATTR_KPARAM_INFO
	.align		4
.L_45:
        /*0058*/ 	.byte	0x04, 0x17
        /*005a*/ 	.short	(.L_47 - .L_46)
.L_46:
        /*005c*/ 	.word	0x00000000
        /*0060*/ 	.short	0x0004
        /*0062*/ 	.short	0x001c
        /*0064*/ 	.byte	0x00, 0xf0, 0x11, 0x00


	//----- nvinfo : EIATTR_KPARAM_INFO
	.align		4
.L_47:
        /*0068*/ 	.byte	0x04, 0x17
        /*006a*/ 	.short	(.L_49 - .L_48)
.L_48:
        /*006c*/ 	.word	0x00000000
        /*0070*/ 	.short	0x0003
        /*0072*/ 	.short	0x0018
        /*0074*/ 	.byte	0x00, 0xf0, 0x11, 0x00


	//----- nvinfo : EIATTR_KPARAM_INFO
	.align		4
.L_49:
        /*0078*/ 	.byte	0x04, 0x17
        /*007a*/ 	.short	(.L_51 - .L_50)
.L_50:
        /*007c*/ 	.word	0x00000000
        /*0080*/ 	.short	0x0002
        /*0082*/ 	.short	0x0010
        /*0084*/ 	.byte	0x00, 0xf5, 0x21, 0x00


	//----- nvinfo : EIATTR_KPARAM_INFO
	.align		4
.L_51:
        /*0088*/ 	.byte	0x04, 0x17
        /*008a*/ 	.short	(.L_53 - .L_52)
.L_52:
        /*008c*/ 	.word	0x00000000
        /*0090*/ 	.short	0x0001
        /*0092*/ 	.short	0x0008
        /*0094*/ 	.byte	0x00, 0xf5, 0x21, 0x00


	//----- nvinfo : EIATTR_KPARAM_INFO
	.align		4
.L_53:
        /*0098*/ 	.byte	0x04, 0x17
        /*009a*/ 	.short	(.L_55 - .L_54)
.L_54:
        /*009c*/ 	.word	0x00000000
        /*00a0*/ 	.short	0x0000
        /*00a2*/ 	.short	0x0000
        /*00a4*/ 	.byte	0x00, 0xf5, 0x21, 0x00


	//----- nvinfo : EIATTR_SPARSE_MMA_MASK
	.align		4
.L_55:
        /*00a8*/ 	.byte	0x03, 0x50
        /*00aa*/ 	.short	0x0000


	//----- nvinfo : EIATTR_MAXREG_COUNT
	.align		4
        /*00ac*/ 	.byte	0x03, 0x1b
        /*00ae*/ 	.short	0x00ff


	//----- nvinfo : EIATTR_MERCURY_ISA_VERSION
	.align		4
        /*00b0*/ 	.byte	0x03, 0x5f
        /*00b2*/ 	.short	0x0101


	//----- nvinfo : EIATTR_VRC_CTA_INIT_COUNT
	.align		4
        /*00b4*/ 	.byte	0x02, 0x4a
	.zero		1
	.zero		1


	//----- nvinfo : EIATTR_EXIT_INSTR_OFFSETS
	.align		4
        /*00b8*/ 	.byte	0x04, 0x1c
        /*00ba*/ 	.short	(.L_57 - .L_56)


	//   ....[0]....
.L_56:
        /*00bc*/ 	.word	0x00000060


	//   ....[1]....
        /*00c0*/ 	.word	0x000013a0


	//----- nvinfo : EIATTR_CBANK_PARAM_SIZE
	.align		4
.L_57:
        /*00c4*/ 	.byte	0x03, 0x19
        /*00c6*/ 	.short	0x0034


	//----- nvinfo : EIATTR_PARAM_CBANK
	.align		4
        /*00c8*/ 	.byte	0x04, 0x0a
        /*00ca*/ 	.short	(.L_59 - .L_58)
	.align		4
.L_58:
        /*00cc*/ 	.word	index@(.nv.constant0._Z16conv_weight_gradPKfS0_Pfiiiiiii)
        /*00d0*/ 	.short	0x0380
        /*00d2*/ 	.short	0x0034


	//----- nvinfo : EIATTR_SW_WAR
	.align		4
.L_59:
        /*00d4*/ 	.byte	0x04, 0x36
        /*00d6*/ 	.short	(.L_61 - .L_60)
.L_60:
        /*00d8*/ 	.word	0x00000008
.L_61:


//--------------------- .nv.info._Z12conv_forwardPKfS0_Pfiiiiiii --------------------------
	.section	.nv.info._Z12conv_forwardPKfS0_Pfiiiiiii,"",@"SHT_CUDA_INFO"
	.sectionflags	@""
	.align	4


	//----- nvinfo : EIATTR_CUDA_API_VERSION
	.align		4
        /*0000*/ 	.byte	0x04, 0x37
        /*0002*/ 	.short	(.L_63 - .L_62)
.L_62:
        /*0004*/ 	.word	0x00000082


	//----- nvinfo : EIATTR_KPARAM_INFO
	.align		4
.L_63:
        /*0008*/ 	.byte	0x04, 0x17
        /*000a*/ 	.short	(.L_65 - .L_64)
.L_64:
        /*000c*/ 	.word	0x00000000
        /*0010*/ 	.short	0x0009
        /*0012*/ 	.short	0x0030
        /*0014*/ 	.byte	0x00, 0xf0, 0x11, 0x00


	//----- nvinfo : EIATTR_KPARAM_INFO
	.align		4
.L_65:
        /*0018*/ 	.byte	0x04, 0x17
        /*001a*/ 	.short	(.L_67 - .L_66)
.L_66:
        /*001c*/ 	.word	0x00000000
        /*0020*/ 	.short	0x0008
        /*0022*/ 	.short	0x002c
        /*0024*/ 	.byte	0x00, 0xf0, 0x11, 0x00


	//----- nvinfo : EIATTR_KPARAM_INFO
	.align		4
.L_67:
        /*0028*/ 	.byte	0x04, 0x17
        /*002a*/ 	.short	(.L_69 - .L_68)
.L_68:
        /*002c*/ 	.word	0x00000000
        /*0030*/ 	.short	0x0007
        /*0032*/ 	.short	0x0028
        /*0034*/ 	.byte	0x00, 0xf0, 0x11, 0x00


	//----- nvinfo : EIATTR_KPARAM_INFO
	.align		4
.L_69:
        /*0038*/ 	.byte	0x04, 0x17
        /*003a*/ 	.short	(.L_71 - .L_70)
.L_70:
        /*003c*/ 	.word	0x00000000
        /*0040*/ 	.short	0x0006
        /*0042*/ 	.short	0x0024
        /*0044*/ 	.byte	0x00, 0xf0, 0x11, 0x00


	//----- nvinfo : EIATTR_KPARAM_INFO
	.align		4
.L_71:
        /*0048*/ 	.byte	0x04, 0x17
        /*004a*/ 	.short	(.L_73 - .L_72)
.L_72:
        /*004c*/ 	.word	0x00000000
        /*0050*/ 	.short	0x0005
        /*0052*/ 	.short	0x0020
        /*0054*/ 	.byte	0x00, 0xf0, 0x11, 0x00


	//----- nvinfo : EIATTR_KPARAM_INFO
	.align		4
.L_73:
        /*0058*/ 	.byte	0x04, 0x17
        /*005a*/ 	.short	(.L_75 - .L_74)
.L_74:
        /*005c*/ 	.word	0x00000000
        /*0060*/ 	.short	0x0004
        /*0062*/ 	.short	0x001c
        /*0064*/ 	.byte	0x00, 0xf0, 0x11, 0x00


	//----- nvinfo : EIATTR_KPARAM_INFO
	.align		4
.L_75:
        /*0068*/ 	.byte	0x04, 0x17
        /*006a*/ 	.short	(.L_77 - .L_76)
.L_76:
        /*006c*/ 	.word	0x00000000
        /*0070*/ 	.short	0x0003
        /*0072*/ 	.short	0x0018
        /*0074*/ 	.byte	0x00, 0xf0, 0x11, 0x00


	//----- nvinfo : EIATTR_KPARAM_INFO
	.align		4
.L_77:
        /*0078*/ 	.byte	0x04, 0x17
        /*007a*/ 	.short	(.L_79 - .L_78)
.L_78:
        /*007c*/ 	.word	0x00000000
        /*0080*/ 	.short	0x0002
        /*0082*/ 	.short	0x0010
        /*0084*/ 	.byte	0x00, 0xf5, 0x21, 0x00


	//----- nvinfo : EIATTR_KPARAM_INFO
	.align		4
.L_79:
        /*0088*/ 	.byte	0x04, 0x17
        /*008a*/ 	.short	(.L_81 - .L_80)
.L_80:
        /*008c*/ 	.word	0x00000000
        /*0090*/ 	.short	0x0001
        /*0092*/ 	.short	0x0008
        /*0094*/ 	.byte	0x00, 0xf5, 0x21, 0x00


	//----- nvinfo : EIATTR_KPARAM_INFO
	.align		4
.L_81:
        /*0098*/ 	.byte	0x04, 0x17
        /*009a*/ 	.short	(.L_83 - .L_82)
.L_82:
        /*009c*/ 	.word	0x00000000
        /*00a0*/ 	.short	0x0000
        /*00a2*/ 	.short	0x0000
        /*00a4*/ 	.byte	0x00, 0xf5, 0x21, 0x00


	//----- nvinfo : EIATTR_SPARSE_MMA_MASK
	.align		4
.L_83:
        /*00a8*/ 	.byte	0x03, 0x50
        /*00aa*/ 	.short	0x0000


	//----- nvinfo : EIATTR_MAXREG_COUNT
	.align		4
        /*00ac*/ 	.byte	0x03, 0x1b
        /*00ae*/ 	.short	0x00ff


	//----- nvinfo : EIATTR_MERCURY_ISA_VERSION
	.align		4
        /*00b0*/ 	.byte	0x03, 0x5f
        /*00b2*/ 	.short	0x0101


	//----- nvinfo : EIATTR_VRC_CTA_INIT_COUNT
	.align		4
        /*00b4*/ 	.byte	0x02, 0x4a
	.zero		1
	.zero		1


	//----- nvinfo : EIATTR_EXIT_INSTR_OFFSETS
	.align		4
        /*00b8*/ 	.byte	0x04, 0x1c
        /*00ba*/ 	.short	(.L_85 - .L_84)


	//   ....[0]....
.L_84:
        /*00bc*/ 	.word	0x000000b0


	//   ....[1]....
        /*00c0*/ 	.word	0x00000cc0


	//----- nvinfo : EIATTR_CBANK_PARAM_SIZE
	.align		4
.L_85:
        /*00c4*/ 	.byte	0x03, 0x19
        /*00c6*/ 	.short	0x0034


	//----- nvinfo : EIATTR_PARAM_CBANK
	.align		4
        /*00c8*/ 	.byte	0x04, 0x0a
        /*00ca*/ 	.short	(.L_87 - .L_86)
	.align		4
.L_86:
        /*00cc*/ 	.word	index@(.nv.constant0._Z12conv_forwardPKfS0_Pfiiiiiii)
        /*00d0*/ 	.short	0x0380
        /*00d2*/ 	.short	0x0034


	//----- nvinfo : EIATTR_SW_WAR
	.align		4
.L_87:
        /*00d4*/ 	.byte	0x04, 0x36
        /*00d6*/ 	.short	(.L_89 - .L_88)
.L_88:
        /*00d8*/ 	.word	0x00000008
.L_89:


//--------------------- .nv.callgraph             --------------------------
	.section	.nv.callgraph,"",@"SHT_CUDA_CALLGRAPH"
	.align	4
	.sectionentsize	8
	.align		4
        /*0000*/ 	.word	0x00000000
	.align		4
        /*0004*/ 	.word	0xffffffff
	.align		4
        /*0008*/ 	.word	0x00000000
	.align		4
        /*000c*/ 	.word	0xfffffffe
	.align		4
        /*0010*/ 	.word	0x00000000
	.align		4
        /*0014*/ 	.word	0xfffffffd
	.align		4
        /*0018*/ 	.word	0x00000000
	.align		4
        /*001c*/ 	.word	0xfffffffc


//--------------------- .text._Z14update_weightsPfPKffi --------------------------
	.section	.text._Z14update_weightsPfPKffi,"ax",@progbits
	.align	128
        .global         _Z14update_weightsPfPKffi
        .type           _Z14update_weightsPfPKffi,@function
        .size           _Z14update_weightsPfPKffi,(.L_x_13 - _Z14update_weightsPfPKffi)
        .other          _Z14update_weightsPfPKffi,@"STO_CUDA_ENTRY STV_DEFAULT"
_Z14update_weightsPfPKffi:
.text._Z14update_weightsPfPKffi:
[----:B------:R-:W-:Y:S01]  /*0000*/  LDC R1, c[0x0][0x37c] ;  /* 0x0000df00ff017b82 */ /* 0x000fe20000000800 */
[----:B------:R-:W0:Y:S07]  /*0010*/  S2R R0, SR_TID.X ;  /* 0x0000000000007919 */ /* 0x000e2e0000002100 */
[----:B------:R-:W0:Y:S01]  /*0020*/  S2UR UR4, SR_CTAID.X ;  /* 0x00000000000479c3 */ /* 0x000e220000002500 */
[----:B------:R-:W1:Y:S07]  /*0030*/  LDCU UR5, c[0x0][0x394] ;  /* 0x00007280ff0577ac */ /* 0x000e6e0008000800 */
[----:B------:R-:W0:Y:S02]  /*0040*/  LDC R7, c[0x0][0x360] ;  /* 0x0000d800ff077b82 */ /* 0x000e240000000800 */
[----:B0-----:R-:W-:-:S05]  /*0050*/  IMAD R7, R7, UR4, R0 ;  /* 0x0000000407077c24 */ /* 0x001fca000f8e0200 */
[----:B-1----:R-:W-:-:S13]  /*0060*/  ISETP.GE.AND P0, PT, R7, UR5, PT ;  /* 0x0000000507007c0c */ /* 0x002fda000bf06270 */
[----:B------:R-:W-:Y:S05]  /*0070*/  @P0 EXIT ;  /* 0x000000000000094d */ /* 0x000fea0003800000 */
[----:B------:R-:W0:Y:S01]  /*0080*/  LDC.64 R4, c[0x0][0x388] ;  /* 0x0000e200ff047b82 */ /* 0x000e220000000a00 */
[----:B------:R-:W1:Y:S01]  /*0090*/  LDCU.64 UR4, c[0x0][0x358] ;  /* 0x00006b00ff0477ac */ /* 0x000e620008000a00 */
[----:B------:R-:W2:Y:S06]  /*00a0*/  LDCU UR6, c[0x0][0x390] ;  /* 0x00007200ff0677ac */ /* 0x000eac0008000800 */
[----:B------:R-:W3:Y:S01]  /*00b0*/  LDC.64 R2, c[0x0][0x380] ;  /* 0x0000e000ff027b82 */ /* 0x000ee20000000a00 */
[----:B0-----:R-:W-:-:S06]  /*00c0*/  IMAD.WIDE R4, R7, 0x4, R4 ;  /* 0x0000000407047825 */ /* 0x001fcc00078e0204 */
[----:B-1----:R-:W2:Y:S01]  /*00d0*/  LDG.E R5, desc[UR4][R4.64] ;  /* 0x0000000404057981 */ /* 0x002ea2000c1e1900 */
[----:B---3--:R-:W-:-:S05]  /*00e0*/  IMAD.WIDE R2, R7, 0x4, R2 ;  /* 0x0000000407027825 */ /* 0x008fca00078e0202 */
[----:B------:R-:W2:Y:S02]  /*00f0*/  LDG.E R0, desc[UR4][R2.64] ;  /* 0x0000000402007981 */ /* 0x000ea4000c1e1900 */
[----:B--2---:R-:W-:-:S05]  /*0100*/  FFMA R7, -R5, UR6, R0 ;  /* 0x0000000605077c23 */ /* 0x004fca0008000100 */
[----:B------:R-:W-:Y:S01]  /*0110*/  STG.E desc[UR4][R2.64], R7 ;  /* 0x0000000702007986 */ /* 0x000fe2000c101904 */
[----:B------:R-:W-:Y:S05]  /*0120*/  EXIT ;  /* 0x000000000000794d */ /* 0x000fea0003800000 */
.L_x_0:
[----:B------:R-:W-:-:S00]  /*0130*/  BRA `(.L_x_0) ;  /* 0xfffffffc00fc7947 */ /* 0x000fc0000383ffff */
[----:B------:R-:W-:-:S00]  /*0140*/  NOP ;  /* 0x0000000000007918 */ /* 0x000fc00000000000 */
        /* <DEDUP_REMOVED lines=11> */
.L_x_13:


//--------------------- .text._Z16conv_weight_gradPKfS0_Pfiiiiiii --------------------------
	.section	.text._Z16conv_weight_gradPKfS0_Pfiiiiiii,"ax",@progbits
	.align	128
        .global         _Z16conv_weight_gradPKfS0_Pfiiiiiii
        .type           _Z16conv_weight_gradPKfS0_Pfiiiiiii,@function
        .size           _Z16conv_weight_gradPKfS0_Pfiiiiiii,(.L_x_14 - _Z16conv_weight_gradPKfS0_Pfiiiiiii)
        .other          _Z16conv_weight_gradPKfS0_Pfiiiiiii,@"STO_CUDA_ENTRY STV_DEFAULT"
_Z16conv_weight_gradPKfS0_Pfiiiiiii:
.text._Z16conv_weight_gradPKfS0_Pfiiiiiii:
[----:B------:R-:W-:Y:S01]  /*0000*/  LDC R1, c[0x0][0x37c] ;  /* 0x0000df00ff017b82 */ /* 0x000fe20000000800 */
[----:B------:R-:W0:Y:S01]  /*0010*/  S2R R0, SR_TID.X ;  /* 0x0000000000007919 */ /* 0x000e220000002100 */
[----:B------:R-:W0:Y:S01]  /*0020*/  LDCU.64 UR4, c[0x0][0x3a8] ;  /* 0x00007500ff0477ac */ /* 0x000e220008000a00 */
[----:B------:R-:W1:Y:S01]  /*0030*/  S2R R3, SR_TID.Y ;  /* 0x0000000000037919 */ /* 0x000e620000002200 */
[----:B0-----:R-:W-:-:S04]  /*0040*/  ISETP.GE.AND P0, PT, R0, UR5, PT ;  /* 0x0000000500007c0c */ /* 0x001fc8000bf06270 */
[----:B-1----:R-:W-:-:S13]  /*0050*/  ISETP.GE.OR P0, PT, R3, UR4, P0 ;  /* 0x0000000403007c0c */ /* 0x002fda0008706670 */
[----:B------:R-:W-:Y:S05]  /*0060*/  @P0 EXIT ;  /* 0x000000000000094d */ /* 0x000fea0003800000 */
[----:B------:R-:W0:Y:S01]  /*0070*/  S2UR UR7, SR_CTAID.X ;  /* 0x00000000000779c3 */ /* 0x000e220000002500 */
[----:B------:R-:W1:Y:S01]  /*0080*/  LDCU.64 UR4, c[0x0][0x388] ;  /* 0x00007100ff0477ac */ /* 0x000e620008000a00 */
[----:B------:R-:W-:Y:S01]  /*0090*/  HFMA2 R22, -RZ, RZ, 0, 0 ;  /* 0x00000000ff167431 */ /* 0x000fe200000001ff */
[----:B------:R-:W-:Y:S01]  /*00a0*/  MOV R2, RZ ;  /* 0x000000ff00027202 */ /* 0x000fe20000000f00 */
[----:B------:R-:W2:Y:S04]  /*00b0*/  LDCU.64 UR10, c[0x0][0x358] ;  /* 0x00006b00ff0a77ac */ /* 0x000ea80008000a00 */
[----:B------:R-:W3:Y:S08]  /*00c0*/  S2UR UR8, SR_CTAID.Y ;  /* 0x00000000000879c3 */ /* 0x000ef00000002600 */
[----:B------:R-:W3:Y:S01]  /*00d0*/  LDC R4, c[0x0][0x3a0] ;  /* 0x0000e800ff047b82 */ /* 0x000ee20000000800 */
[----:B0-----:R-:W-:-:S04]  /*00e0*/  UIMAD UR6, UR7, 0x3fc01, URZ ;  /* 0x0003fc01070678a4 */ /* 0x001fc8000f8e02ff */
[----:B-1----:R-:W-:-:S04]  /*00f0*/  UIMAD.WIDE.U32 UR4, UR6, 0x4, UR4 ;  /* 0x00000004060478a5 */ /* 0x002fc8000f8e0004 */
[----:B------:R-:W-:-:S04]  /*0100*/  UIADD3 UR6, UP0, UPT, UR4, 0x8, URZ ;  /* 0x0000000804067890 */ /* 0x000fc8000ff1e0ff */
[----:B------:R-:W-:Y:S01]  /*0110*/  UIADD3.X UR4, UPT, UPT, URZ, UR5, URZ, UP0, !UPT ;  /* 0x00000005ff047290 */ /* 0x000fe200087fe4ff */
[----:B--23--:R-:W-:-:S11]  /*0120*/  IMAD R5, R4, UR8, R3 ;  /* 0x0000000804057c24 */ /* 0x00cfd6000f8e0203 */
.L_x_2:
[----:B------:R-:W0:Y:S01]  /*0130*/  LDC R4, c[0x0][0x3b0] ;  /* 0x0000ec00ff047b82 */ /* 0x000e220000000800 */
[----:B------:R-:W1:Y:S01]  /*0140*/  LDCU UR5, c[0x0][0x3a4] ;  /* 0x00007480ff0577ac */ /* 0x000e620008000800 */
[----:B------:R-:W-:Y:S02]  /*0150*/  MOV R6, UR6 ;  /* 0x0000000600067c02 */ /* 0x000fe40008000f00 */
[----:B------:R-:W-:-:S04]  /*0160*/  MOV R7, UR4 ;  /* 0x0000000400077c02 */ /* 0x000fc80008000f00 */
[----:B------:R-:W2:Y:S01]  /*0170*/  LDC.64 R14, c[0x0][0x380] ;  /* 0x0000e000ff0e7b82 */ /* 0x000ea20000000a00 */
[----:B------:R-:W-:-:S05]  /*0180*/  IMAD.WIDE.U32 R6, R2, 0x7fc, R6 ;  /* 0x000007fc02067825 */ /* 0x000fca00078e0006 */
[----:B------:R-:W3:Y:S04]  /*0190*/  LDG.E R21, desc[UR10][R6.64+-0x8] ;  /* 0xfffff80a06157981 */ /* 0x000ee8000c1e1900 */
[----:B------:R-:W4:Y:S04]  /*01a0*/  LDG.E R23, desc[UR10][R6.64+-0x4] ;  /* 0xfffffc0a06177981 */ /* 0x000f28000c1e1900 */
[----:B------:R-:W5:Y:S01]  /*01b0*/  LDG.E R29, desc[UR10][R6.64] ;  /* 0x0000000a061d7981 */ /* 0x000f62000c1e1900 */
[----:B0-----:R-:W-:-:S03]  /*01c0*/  IMAD R9, R2, R4, R5 ;  /* 0x0000000402097224 */ /* 0x001fc600078e0205 */
[----:B------:R-:W5:Y:S01]  /*01d0*/  LDG.E R26, desc[UR10][R6.64+0x4] ;  /* 0x0000040a061a7981 */ /* 0x000f62000c1e1900 */
[----:B-1----:R-:W-:-:S04]  /*01e0*/  IMAD R27, R9, UR5, R0 ;  /* 0x00000005091b7c24 */ /* 0x002fc8000f8e0200 */
[----:B--2---:R-:W-:-:S05]  /*01f0*/  IMAD.WIDE R8, R27, 0x4, R14 ;  /* 0x000000041b087825 */ /* 0x004fca00078e020e */
[----:B------:R0:W3:Y:S01]  /*0200*/  LDG.E R25, desc[UR10][R8.64] ;  /* 0x0000000a08197981 */ /* 0x0000e2000c1e1900 */
[C---:B------:R-:W-:Y:S01]  /*0210*/  LEA R27, R4.reuse, R27, 0x2 ;  /* 0x0000001b041b7211 */ /* 0x040fe200078e10ff */
[----:B0-----:R-:W-:-:S05]  /*0220*/  IMAD.WIDE R8, R4, 0x4, R8 ;  /* 0x0000000404087825 */ /* 0x001fca00078e0208 */
[----:B------:R0:W4:Y:S01]  /*0230*/  LDG.E R20, desc[UR10][R8.64] ;  /* 0x0000000a08147981 */ /* 0x000122000c1e1900 */
[----:B------:R-:W-:-:S04]  /*0240*/  IMAD.WIDE R18, R4, 0x4, R8 ;  /* 0x0000000404127825 */ /* 0x000fc800078e0208 */
[----:B------:R-:W-:Y:S01]  /*0250*/  IMAD.WIDE R10, R27, 0x4, R14 ;  /* 0x000000041b0a7825 */ /* 0x000fe200078e020e */
[----:B------:R-:W5:Y:S03]  /*0260*/  LDG.E R24, desc[UR10][R18.64] ;  /* 0x0000000a12187981 */ /* 0x000f66000c1e1900 */
[----:B------:R-:W-:-:S04]  /*0270*/  IMAD.WIDE R12, R4, 0x4, R18 ;  /* 0x00000004040c7825 */ /* 0x000fc800078e0212 */
[C---:B------:R-:W-:Y:S02]  /*0280*/  IMAD.WIDE R16, R4.reuse, 0x4, R10 ;  /* 0x0000000404107825 */ /* 0x040fe400078e020a */
[----:B------:R-:W2:Y:S04]  /*0290*/  LDG.E R12, desc[UR10][R12.64] ;  /* 0x0000000a0c0c7981 */ /* 0x000ea8000c1e1900 */
[----:B------:R-:W2:Y:S01]  /*02a0*/  LDG.E R10, desc[UR10][R10.64] ;  /* 0x0000000a0a0a7981 */ /* 0x000ea2000c1e1900 */
[----:B0-----:R-:W-:-:S03]  /*02b0*/  IMAD.WIDE R8, R4, 0x4, R16 ;  /* 0x0000000404087825 */ /* 0x001fc600078e0210 */
[----:B------:R-:W2:Y:S04]  /*02c0*/  LDG.E R28, desc[UR10][R16.64] ;  /* 0x0000000a101c7981 */ /* 0x000ea8000c1e1900 */
[----:B------:R-:W2:Y:S04]  /*02d0*/  LDG.E R19, desc[UR10][R6.64+0xc] ;  /* 0x00000c0a06137981 */ /* 0x000ea8000c1e1900 */
[----:B------:R-:W2:Y:S01]  /*02e0*/  LDG.E R11, desc[UR10][R6.64+0x8] ;  /* 0x0000080a060b7981 */ /* 0x000ea2000c1e1900 */
[----:B---3--:R-:W-:-:S03]  /*02f0*/  FFMA R25, R25, R21, R22 ;  /* 0x0000001519197223 */ /* 0x008fc60000000016 */
[----:B------:R-:W3:Y:S04]  /*0300*/  LDG.E R21, desc[UR10][R6.64+0x10] ;  /* 0x0000100a06157981 */ /* 0x000ee8000c1e1900 */
[----:B------:R-:W3:Y:S01]  /*0310*/  LDG.E R22, desc[UR10][R8.64] ;  /* 0x0000000a08167981 */ /* 0x000ee2000c1e1900 */
[----:B----4-:R-:W-:-:S04]  /*0320*/  FFMA R23, R20, R23, R25 ;  /* 0x0000001714177223 */ /* 0x010fc80000000019 */
[----:B-----5:R-:W-:Y:S01]  /*0330*/  FFMA R23, R24, R29, R23 ;  /* 0x0000001d18177223 */ /* 0x020fe20000000017 */
[----:B------:R-:W-:-:S03]  /*0340*/  IADD3 R2, PT, PT, R2, 0x1, RZ ;  /* 0x0000000102027810 */ /* 0x000fc60007ffe0ff */
[----:B--2---:R-:W-:Y:S01]  /*0350*/  FFMA R23, R12, R26, R23 ;  /* 0x0000001a0c177223 */ /* 0x004fe20000000017 */
[----:B------:R-:W-:Y:S01]  /*0360*/  ISETP.NE.AND P0, PT, R2, 0x1ff, PT ;  /* 0x000001ff0200780c */ /* 0x000fe20003f05270 */
[----:B------:R-:W-:Y:S02]  /*0370*/  UMOV UR5, 0x4 ;  /* 0x0000000400057882 */ /* 0x000fe40000000000 */
[----:B------:R-:W-:Y:S01]  /*0380*/  FFMA R11, R10, R11, R23 ;  /* 0x0000000b0a0b7223 */ /* 0x000fe20000000017 */
[----:B------:R-:W-:-:S03]  /*0390*/  IADD3 R10, P1, PT, R6, 0x10, RZ ;  /* 0x00000010060a7810 */ /* 0x000fc60007f3e0ff */
[----:B------:R-:W-:Y:S01]  /*03a0*/  FFMA R11, R28, R19, R11 ;  /* 0x000000131c0b7223 */ /* 0x000fe2000000000b */
[----:B------:R-:W-:-:S03]  /*03b0*/  IADD3.X R13, PT, PT, RZ, R7, RZ, P1, !PT ;  /* 0x00000007ff0d7210 */ /* 0x000fc60000ffe4ff */
[----:B---3--:R-:W-:-:S07]  /*03c0*/  FFMA R22, R22, R21, R11 ;  /* 0x0000001516167223 */ /* 0x008fce000000000b */
.L_x_1:
[C---:B------:R-:W-:Y:S01]  /*03d0*/  IMAD.WIDE R18, R4.reuse, 0x4, R8 ;  /* 0x0000000404127825 */ /* 0x040fe200078e0208 */
[----:B------:R-:W-:Y:S02]  /*03e0*/  LEA R17, R4, R27, 0x2 ;  /* 0x0000001b04117211 */ /* 0x000fe400078e10ff */
[----:B------:R-:W-:Y:S02]  /*03f0*/  MOV R12, R10 ;  /* 0x0000000a000c7202 */ /* 0x000fe40000000f00 */
[----:B------:R-:W2:Y:S01]  /*0400*/  LDG.E R23, desc[UR10][R18.64] ;  /* 0x0000000a12177981 */ /* 0x000ea2000c1e1900 */
[----:B------:R-:W-:-:S03]  /*0410*/  IMAD.WIDE R28, R17, 0x4, R14 ;  /* 0x00000004111c7825 */ /* 0x000fc600078e020e */
[----:B------:R-:W2:Y:S04]  /*0420*/  LDG.E R24, desc[UR10][R12.64+0x4] ;  /* 0x0000040a0c187981 */ /* 0x000ea8000c1e1900 */
[----:B------:R-:W3:Y:S04]  /*0430*/  LDG.E R9, desc[UR10][R12.64+0x8] ;  /* 0x0000080a0c097981 */ /* 0x000ee8000c1e1900 */
[----:B------:R-:W3:Y:S01]  /*0440*/  LDG.E R8, desc[UR10][R28.64] ;  /* 0x0000000a1c087981 */ /* 0x000ee2000c1e1900 */
[----:B------:R-:W-:-:S03]  /*0450*/  IMAD.WIDE R26, R4, 0x4, R28 ;  /* 0x00000004041a7825 */ /* 0x000fc600078e021c */
[----:B------:R-:W4:Y:S01]  /*0460*/  LDG.E R21, desc[UR10][R12.64+0xc] ;  /* 0x00000c0a0c157981 */ /* 0x000f22000c1e1900 */
[----:B------:R-:W-:-:S03]  /*0470*/  IMAD.WIDE R10, R4, 0x4, R26 ;  /* 0x00000004040a7825 */ /* 0x000fc600078e021a */
[----:B------:R0:W4:Y:S04]  /*0480*/  LDG.E R20, desc[UR10][R26.64] ;  /* 0x0000000a1a147981 */ /* 0x000128000c1e1900 */
[----:B------:R-:W5:Y:S04]  /*0490*/  LDG.E R6, desc[UR10][R12.64+0x10] ;  /* 0x0000100a0c067981 */ /* 0x000f68000c1e1900 */
[----:B------:R1:W5:Y:S01]  /*04a0*/  LDG.E R7, desc[UR10][R10.64] ;  /* 0x0000000a0a077981 */ /* 0x000362000c1e1900 */
[----:B0-----:R-:W-:-:S03]  /*04b0*/  LEA R27, R4, R17, 0x2 ;  /* 0x00000011041b7211 */ /* 0x001fc600078e10ff */
[----:B------:R-:W5:Y:S04]  /*04c0*/  LDG.E R18, desc[UR10][R12.64+0x14] ;  /* 0x0000140a0c127981 */ /* 0x000f68000c1e1900 */
[----:B------:R-:W5:Y:S01]  /*04d0*/  LDG.E R26, desc[UR10][R12.64+0x1c] ;  /* 0x00001c0a0c1a7981 */ /* 0x000f62000c1e1900 */
[----:B-1----:R-:W-:-:S03]  /*04e0*/  IMAD.WIDE R10, R4, 0x4, R10 ;  /* 0x00000004040a7825 */ /* 0x002fc600078e020a */
[----:B------:R-:W5:Y:S01]  /*04f0*/  LDG.E R17, desc[UR10][R12.64+0x18] ;  /* 0x0000180a0c117981 */ /* 0x000f62000c1e1900 */
[----:B------:R-:W-:-:S03]  /*0500*/  IMAD.WIDE R28, R27, 0x4, R14 ;  /* 0x000000041b1c7825 */ /* 0x000fc600078e020e */
[----:B------:R-:W5:Y:S04]  /*0510*/  LDG.E R19, desc[UR10][R10.64] ;  /* 0x0000000a0a137981 */ /* 0x000f68000c1e1900 */
[----:B------:R0:W5:Y:S02]  /*0520*/  LDG.E R16, desc[UR10][R28.64] ;  /* 0x0000000a1c107981 */ /* 0x000164000c1e1900 */
[----:B0-----:R-:W-:-:S04]  /*0530*/  IMAD.WIDE R28, R4, 0x4, R28 ;  /* 0x00000004041c7825 */ /* 0x001fc800078e021c */
[----:B--2---:R-:W-:Y:S01]  /*0540*/  FFMA R22, R23, R24, R22 ;  /* 0x0000001817167223 */ /* 0x004fe20000000016 */
[----:B------:R-:W-:Y:S01]  /*0550*/  IMAD.WIDE R24, R4, 0x4, R28 ;  /* 0x0000000404187825 */ /* 0x000fe200078e021c */
[----:B------:R0:W2:Y:S03]  /*0560*/  LDG.E R23, desc[UR10][R28.64] ;  /* 0x0000000a1c177981 */ /* 0x0000a6000c1e1900 */
[----:B---3--:R-:W-:Y:S02]  /*0570*/  FFMA R22, R8, R9, R22 ;  /* 0x0000000908167223 */ /* 0x008fe40000000016 */
[----:B------:R-:W3:Y:S04]  /*0580*/  LDG.E R9, desc[UR10][R12.64+0x20] ;  /* 0x0000200a0c097981 */ /* 0x000ee8000c1e1900 */
[----:B------:R-:W3:Y:S01]  /*0590*/  LDG.E R8, desc[UR10][R24.64] ;  /* 0x0000000a18087981 */ /* 0x000ee2000c1e1900 */
[C---:B------:R-:W-:Y:S01]  /*05a0*/  IMAD.WIDE R10, R4.reuse, 0x4, R24 ;  /* 0x00000004040a7825 */ /* 0x040fe200078e0218 */
[----:B------:R-:W-:-:S03]  /*05b0*/  LEA R27, R4, R27, 0x2 ;  /* 0x0000001b041b7211 */ /* 0x000fc600078e10ff */
[----:B----4-:R-:W-:Y:S02]  /*05c0*/  FFMA R20, R20, R21, R22 ;  /* 0x0000001514147223 */ /* 0x010fe40000000016 */
[----:B------:R-:W4:Y:S01]  /*05d0*/  LDG.E R21, desc[UR10][R12.64+0x24] ;  /* 0x0000240a0c157981 */ /* 0x000f22000c1e1900 */
[----:B0-----:R-:W-:-:S03]  /*05e0*/  IMAD.WIDE R28, R27, 0x4, R14 ;  /* 0x000000041b1c7825 */ /* 0x001fc600078e020e */
[----:B------:R-:W4:Y:S01]  /*05f0*/  LDG.E R10, desc[UR10][R10.64] ;  /* 0x0000000a0a0a7981 */ /* 0x000f22000c1e1900 */
[----:B-----5:R-:W-:-:S03]  /*0600*/  FFMA R20, R7, R6, R20 ;  /* 0x0000000607147223 */ /* 0x020fc60000000014 */
[----:B------:R-:W5:Y:S04]  /*0610*/  LDG.E R6, desc[UR10][R12.64+0x28] ;  /* 0x0000280a0c067981 */ /* 0x000f68000c1e1900 */
[----:B------:R0:W5:Y:S04]  /*0620*/  LDG.E R7, desc[UR10][R28.64] ;  /* 0x0000000a1c077981 */ /* 0x000168000c1e1900 */
[----:B------:R-:W5:Y:S01]  /*0630*/  LDG.E R11, desc[UR10][R12.64+0x2c] ;  /* 0x00002c0a0c0b7981 */ /* 0x000f62000c1e1900 */
[----:B0-----:R-:W-:-:S04]  /*0640*/  IMAD.WIDE R28, R4, 0x4, R28 ;  /* 0x00000004041c7825 */ /* 0x001fc800078e021c */
[----:B------:R-:W-:Y:S01]  /*0650*/  FFMA R19, R19, R18, R20 ;  /* 0x0000001213137223 */ /* 0x000fe20000000014 */
[----:B------:R0:W5:Y:S01]  /*0660*/  LDG.E R22, desc[UR10][R28.64] ;  /* 0x0000000a1c167981 */ /* 0x000162000c1e1900 */
[C---:B------:R-:W-:Y:S01]  /*0670*/  IMAD.WIDE R24, R4.reuse, 0x4, R28 ;  /* 0x0000000404187825 */ /* 0x040fe200078e021c */
[----:B------:R-:W-:-:S04]  /*0680*/  LEA R27, R4, R27, 0x2 ;  /* 0x0000001b041b7211 */ /* 0x000fc800078e10ff */
[----:B------:R-:W5:Y:S01]  /*0690*/  LDG.E R18, desc[UR10][R24.64] ;  /* 0x0000000a18127981 */ /* 0x000f62000c1e1900 */
[----:B0-----:R-:W-:-:S03]  /*06a0*/  FFMA R28, R16, R17, R19 ;  /* 0x00000011101c7223 */ /* 0x001fc60000000013 */
[----:B------:R-:W5:Y:S01]  /*06b0*/  LDG.E R19, desc[UR10][R12.64+0x30] ;  /* 0x0000300a0c137981 */ /* 0x000f62000c1e1900 */
[----:B------:R-:W-:-:S05]  /*06c0*/  IMAD.WIDE R16, R4, 0x4, R24 ;  /* 0x0000000404107825 */ /* 0x000fca00078e0218 */
[----:B------:R-:W5:Y:S01]  /*06d0*/  LDG.E R20, desc[UR10][R16.64] ;  /* 0x0000000a10147981 */ /* 0x000f62000c1e1900 */
[----:B--2---:R-:W-:Y:S01]  /*06e0*/  FFMA R26, R23, R26, R28 ;  /* 0x0000001a171a7223 */ /* 0x004fe2000000001c */
[----:B------:R-:W-:Y:S02]  /*06f0*/  IMAD.WIDE R28, R27, 0x4, R14 ;  /* 0x000000041b1c7825 */ /* 0x000fe400078e020e */
[----:B------:R-:W2:Y:S02]  /*0700*/  LDG.E R23, desc[UR10][R12.64+0x34] ;  /* 0x0000340a0c177981 */ /* 0x000ea4000c1e1900 */
[----:B---3--:R-:W-:Y:S02]  /*0710*/  FFMA R26, R8, R9, R26 ;  /* 0x00000009081a7223 */ /* 0x008fe4000000001a */
[----:B------:R-:W3:Y:S04]  /*0720*/  LDG.E R8, desc[UR10][R12.64+0x38] ;  /* 0x0000380a0c087981 */ /* 0x000ee8000c1e1900 */
[----:B------:R0:W3:Y:S01]  /*0730*/  LDG.E R9, desc[UR10][R28.64] ;  /* 0x0000000a1c097981 */ /* 0x0000e2000c1e1900 */
[----:B----4-:R-:W-:-:S03]  /*0740*/  FFMA R10, R10, R21, R26 ;  /* 0x000000150a0a7223 */ /* 0x010fc6000000001a */
[----:B------:R-:W4:Y:S01]  /*0750*/  LDG.E R26, desc[UR10][R12.64+0x3c] ;  /* 0x00003c0a0c1a7981 */ /* 0x000f22000c1e1900 */
[----:B0-----:R-:W-:-:S05]  /*0760*/  IMAD.WIDE R28, R4, 0x4, R28 ;  /* 0x00000004041c7825 */ /* 0x001fca00078e021c */
[----:B------:R5:W4:Y:S01]  /*0770*/  LDG.E R21, desc[UR10][R28.64] ;  /* 0x0000000a1c157981 */ /* 0x000b22000c1e1900 */
[C---:B------:R-:W-:Y:S01]  /*0780*/  IMAD.WIDE R24, R4.reuse, 0x4, R28 ;  /* 0x0000000404187825 */ /* 0x040fe200078e021c */
[----:B------:R-:W-:-:S03]  /*0790*/  LEA R27, R4, R27, 0x2 ;  /* 0x0000001b041b7211 */ /* 0x000fc600078e10ff */
[----:B-----5:R-:W-:Y:S02]  /*07a0*/  FFMA R29, R7, R6, R10 ;  /* 0x00000006071d7223 */ /* 0x020fe4000000000a */
[----:B------:R-:W5:Y:S04]  /*07b0*/  LDG.E R7, desc[UR10][R12.64+0x40] ;  /* 0x0000400a0c077981 */ /* 0x000f68000c1e1900 */
[----:B------:R-:W5:Y:S01]  /*07c0*/  LDG.E R6, desc[UR10][R24.64] ;  /* 0x0000000a18067981 */ /* 0x000f62000c1e1900 */
[----:B------:R-:W-:-:S04]  /*07d0*/  IMAD.WIDE R16, R4, 0x4, R24 ;  /* 0x0000000404107825 */ /* 0x000fc800078e0218 */
[----:B------:R-:W-:Y:S02]  /*07e0*/  FFMA R22, R22, R11, R29 ;  /* 0x0000000b16167223 */ /* 0x000fe4000000001d */
[----:B------:R-:W5:Y:S01]  /*07f0*/  LDG.E R11, desc[UR10][R12.64+0x44] ;  /* 0x0000440a0c0b7981 */ /* 0x000f62000c1e1900 */
[----:B------:R-:W-:-:S03]  /*0800*/  IMAD.WIDE R28, R27, 0x4, R14 ;  /* 0x000000041b1c7825 */ /* 0x000fc600078e020e */
[----:B------:R-:W5:Y:S01]  /*0810*/  LDG.E R10, desc[UR10][R16.64] ;  /* 0x0000000a100a7981 */ /* 0x000f62000c1e1900 */
[----:B------:R-:W-:-:S03]  /*0820*/  FFMA R22, R18, R19, R22 ;  /* 0x0000001312167223 */ /* 0x000fc60000000016 */
[----:B------:R-:W5:Y:S04]  /*0830*/  LDG.E R19, desc[UR10][R12.64+0x48] ;  /* 0x0000480a0c137981 */ /* 0x000f68000c1e1900 */
[----:B------:R0:W5:Y:S02]  /*0840*/  LDG.E R18, desc[UR10][R28.64] ;  /* 0x0000000a1c127981 */ /* 0x000164000c1e1900 */
[----:B0-----:R-:W-:-:S04]  /*0850*/  IMAD.WIDE R28, R4, 0x4, R28 ;  /* 0x00000004041c7825 */ /* 0x001fc800078e021c */
[----:B------:R-:W-:-:S04]  /*0860*/  IMAD.WIDE R24, R4, 0x4, R28 ;  /* 0x0000000404187825 */ /* 0x000fc800078e021c */
[----:B--2---:R-:W-:Y:S02]  /*0870*/  FFMA R23, R20, R23, R22 ;  /* 0x0000001714177223 */ /* 0x004fe40000000016 */
[----:B------:R0:W2:Y:S04]  /*0880*/  LDG.E R20, desc[UR10][R28.64] ;  /* 0x0000000a1c147981 */ /* 0x0000a8000c1e1900 */
[----:B------:R-:W2:Y:S01]  /*0890*/  LDG.E R22, desc[UR10][R12.64+0x4c] ;  /* 0x00004c0a0c167981 */ /* 0x000ea2000c1e1900 */
[----:B---3--:R-:W-:-:S03]  /*08a0*/  FFMA R23, R9, R8, R23 ;  /* 0x0000000809177223 */ /* 0x008fc60000000017 */
[----:B------:R-:W3:Y:S04]  /*08b0*/  LDG.E R9, desc[UR10][R12.64+0x50] ;  /* 0x0000500a0c097981 */ /* 0x000ee8000c1e1900 */
[----:B------:R-:W3:Y:S01]  /*08c0*/  LDG.E R8, desc[UR10][R24.64] ;  /* 0x0000000a18087981 */ /* 0x000ee2000c1e1900 */
[C---:B------:R-:W-:Y:S01]  /*08d0*/  IMAD.WIDE R16, R4.reuse, 0x4, R24 ;  /* 0x0000000404107825 */ /* 0x040fe200078e0218 */
[----:B------:R-:W-:-:S05]  /*08e0*/  LEA R27, R4, R27, 0x2 ;  /* 0x0000001b041b7211 */ /* 0x000fca00078e10ff */
[----:B------:R-:W3:Y:S01]  /*08f0*/  LDG.E R16, desc[UR10][R16.64] ;  /* 0x0000000a10107981 */ /* 0x000ee2000c1e1900 */
[----:B0-----:R-:W-:-:S04]  /*0900*/  IMAD.WIDE R28, R27, 0x4, R14 ;  /* 0x000000041b1c7825 */ /* 0x001fc800078e020e */
[----:B----4-:R-:W-:Y:S01]  /*0910*/  FFMA R21, R21, R26, R23 ;  /* 0x0000001a15157223 */ /* 0x010fe20000000017 */
[----:B------:R-:W4:Y:S04]  /*0920*/  LDG.E R25, desc[UR10][R12.64+0x54] ;  /* 0x0000540a0c197981 */ /* 0x000f28000c1e1900 */
[----:B------:R-:W4:Y:S01]  /*0930*/  LDG.E R17, desc[UR10][R12.64+0x5c] ;  /* 0x00005c0a0c117981 */ /* 0x000f22000c1e1900 */
[----:B------:R-:W-:-:S03]  /*0940*/  LEA R27, R4, R27, 0x2 ;  /* 0x0000001b041b7211 */ /* 0x000fc600078e10ff */
[----:B------:R-:W4:Y:S01]  /*0950*/  LDG.E R26, desc[UR10][R12.64+0x6c] ;  /* 0x00006c0a0c1a7981 */ /* 0x000f22000c1e1900 */
[----:B-----5:R-:W-:-:S03]  /*0960*/  FFMA R21, R6, R7, R21 ;  /* 0x0000000706157223 */ /* 0x020fc60000000015 */
[----:B------:R0:W5:Y:S04]  /*0970*/  LDG.E R6, desc[UR10][R28.64] ;  /* 0x0000000a1c067981 */ /* 0x000168000c1e1900 */
[----:B------:R-:W5:Y:S01]  /*0980*/  LDG.E R7, desc[UR10][R12.64+0x58] ;  /* 0x0000580a0c077981 */ /* 0x000f62000c1e1900 */
[----:B0-----:R-:W-:-:S04]  /*0990*/  IMAD.WIDE R28, R4, 0x4, R28 ;  /* 0x00000004041c7825 */ /* 0x001fc800078e021c */
[----:B------:R-:W-:Y:S01]  /*09a0*/  FFMA R21, R10, R11, R21 ;  /* 0x0000000b0a157223 */ /* 0x000fe20000000015 */
[----:B------:R0:W5:Y:S01]  /*09b0*/  LDG.E R23, desc[UR10][R28.64] ;  /* 0x0000000a1c177981 */ /* 0x000162000c1e1900 */
[----:B------:R-:W-:-:S04]  /*09c0*/  IMAD.WIDE R10, R4, 0x4, R28 ;  /* 0x00000004040a7825 */ /* 0x000fc800078e021c */
[----:B------:R-:W-:Y:S02]  /*09d0*/  FFMA R24, R18, R19, R21 ;  /* 0x0000001312187223 */ /* 0x000fe40000000015 */
[----:B------:R-:W5:Y:S04]  /*09e0*/  LDG.E R18, desc[UR10][R12.64+0x60] ;  /* 0x0000600a0c127981 */ /* 0x000f68000c1e1900 */
[----:B------:R1:W5:Y:S01]  /*09f0*/  LDG.E R19, desc[UR10][R10.64] ;  /* 0x0000000a0a137981 */ /* 0x000362000c1e1900 */
[----:B0-----:R-:W-:-:S04]  /*0a00*/  IMAD.WIDE R28, R27, 0x4, R14 ;  /* 0x000000041b1c7825 */ /* 0x001fc800078e020e */
[----:B-1----:R-:W-:-:S05]  /*0a10*/  IMAD.WIDE R10, R4, 0x4, R10 ;  /* 0x00000004040a7825 */ /* 0x002fca00078e020a */
[----:B------:R-:W5:Y:S01]  /*0a20*/  LDG.E R21, desc[UR10][R10.64] ;  /* 0x0000000a0a157981 */ /* 0x000f62000c1e1900 */
[----:B--2---:R-:W-:-:S03]  /*0a30*/  FFMA R20, R20, R22, R24 ;  /* 0x0000001614147223 */ /* 0x004fc60000000018 */
[----:B------:R-:W2:Y:S01]  /*0a40*/  LDG.E R22, desc[UR10][R12.64+0x64] ;  /* 0x0000640a0c167981 */ /* 0x000ea2000c1e1900 */
[----:B---3--:R-:W-:-:S03]  /*0a50*/  FFMA R20, R8, R9, R20 ;  /* 0x0000000908147223 */ /* 0x008fc60000000014 */
[----:B------:R-:W3:Y:S04]  /*0a60*/  LDG.E R9, desc[UR10][R12.64+0x68] ;  /* 0x0000680a0c097981 */ /* 0x000ee8000c1e1900 */
[----:B------:R0:W3:Y:S01]  /*0a70*/  LDG.E R8, desc[UR10][R28.64] ;  /* 0x0000000a1c087981 */ /* 0x0000e2000c1e1900 */
[----:B----4-:R-:W-:Y:S01]  /*0a80*/  FFMA R20, R16, R25, R20 ;  /* 0x0000001910147223 */ /* 0x010fe20000000014 */
[----:B0-----:R-:W-:-:S05]  /*0a90*/  IMAD.WIDE R28, R4, 0x4, R28 ;  /* 0x00000004041c7825 */ /* 0x001fca00078e021c */
[----:B------:R5:W4:Y:S01]  /*0aa0*/  LDG.E R16, desc[UR10][R28.64] ;  /* 0x0000000a1c107981 */ /* 0x000b22000c1e1900 */
[C---:B------:R-:W-:Y:S01]  /*0ab0*/  IMAD.WIDE R24, R4.reuse, 0x4, R28 ;  /* 0x0000000404187825 */ /* 0x040fe200078e021c */
[----:B------:R-:W-:-:S03]  /*0ac0*/  LEA R27, R4, R27, 0x2 ;  /* 0x0000001b041b7211 */ /* 0x000fc600078e10ff */
[----:B------:R-:W-:-:S04]  /*0ad0*/  IMAD.WIDE R10, R4, 0x4, R24 ;  /* 0x00000004040a7825 */ /* 0x000fc800078e0218 */
[----:B-----5:R-:W-:Y:S02]  /*0ae0*/  FFMA R28, R6, R7, R20 ;  /* 0x00000007061c7223 */ /* 0x020fe40000000014 */
[----:B------:R-:W5:Y:S04]  /*0af0*/  LDG.E R6, desc[UR10][R12.64+0x70] ;  /* 0x0000700a0c067981 */ /* 0x000f68000c1e1900 */
[----:B------:R-:W5:Y:S04]  /*0b00*/  LDG.E R7, desc[UR10][R24.64] ;  /* 0x0000000a18077981 */ /* 0x000f68000c1e1900 */
[----:B------:R-:W5:Y:S01]  /*0b10*/  LDG.E R20, desc[UR10][R10.64] ;  /* 0x0000000a0a147981 */ /* 0x000f62000c1e1900 */
[----:B------:R-:W-:-:S03]  /*0b20*/  FFMA R23, R23, R17, R28 ;  /* 0x0000001117177223 */ /* 0x000fc6000000001c */
[----:B------:R-:W5:Y:S01]  /*0b30*/  LDG.E R17, desc[UR10][R12.64+0x74] ;  /* 0x0000740a0c117981 */ /* 0x000f62000c1e1900 */
[----:B------:R-:W-:-:S04]  /*0b40*/  IMAD.WIDE R28, R27, 0x4, R14 ;  /* 0x000000041b1c7825 */ /* 0x000fc800078e020e */
[----:B------:R-:W-:Y:S01]  /*0b50*/  FFMA R23, R19, R18, R23 ;  /* 0x0000001213177223 */ /* 0x000fe20000000017 */
[----:B------:R-:W5:Y:S04]  /*0b60*/  LDG.E R10, desc[UR10][R12.64+0x7c] ;  /* 0x00007c0a0c0a7981 */ /* 0x000f68000c1e1900 */
[----:B------:R-:W5:Y:S04]  /*0b70*/  LDG.E R19, desc[UR10][R12.64+0x78] ;  /* 0x0000780a0c137981 */ /* 0x000f68000c1e1900 */
[----:B------:R0:W5:Y:S02]  /*0b80*/  LDG.E R18, desc[UR10][R28.64] ;  /* 0x0000000a1c127981 */ /* 0x000164000c1e1900 */
[----:B0-----:R-:W-:-:S04]  /*0b90*/  IMAD.WIDE R28, R4, 0x4, R28 ;  /* 0x00000004041c7825 */ /* 0x001fc800078e021c */
[----:B------:R-:W-:-:S04]  /*0ba0*/  IMAD.WIDE R24, R4, 0x4, R28 ;  /* 0x0000000404187825 */ /* 0x000fc800078e021c */
[----:B--2---:R-:W-:Y:S02]  /*0bb0*/  FFMA R23, R21, R22, R23 ;  /* 0x0000001615177223 */ /* 0x004fe40000000017 */
[----:B------:R3:W2:Y:S02]  /*0bc0*/  LDG.E R21, desc[UR10][R28.64] ;  /* 0x0000000a1c157981 */ /* 0x0006a4000c1e1900 */
[----:B---3--:R-:W-:Y:S02]  /*0bd0*/  FFMA R29, R8, R9, R23 ;  /* 0x00000009081d7223 */ /* 0x008fe40000000017 */
[----:B------:R-:W3:Y:S04]  /*0be0*/  LDG.E R8, desc[UR10][R12.64+0x80] ;  /* 0x0000800a0c087981 */ /* 0x000ee8000c1e1900 */
[----:B------:R-:W3:Y:S01]  /*0bf0*/  LDG.E R9, desc[UR10][R24.64] ;  /* 0x0000000a18097981 */ /* 0x000ee2000c1e1900 */
[C---:B------:R-:W-:Y:S01]  /*0c00*/  LEA R27, R4.reuse, R27, 0x2 ;  /* 0x0000001b041b7211 */ /* 0x040fe200078e10ff */
[----:B------:R-:W-:-:S05]  /*0c10*/  IMAD.WIDE R22, R4, 0x4, R24 ;  /* 0x0000000404167825 */ /* 0x000fca00078e0218 */
[----:B------:R0:W3:Y:S01]  /*0c20*/  LDG.E R11, desc[UR10][R22.64] ;  /* 0x0000000a160b7981 */ /* 0x0000e2000c1e1900 */
[----:B----4-:R-:W-:Y:S01]  /*0c30*/  FFMA R26, R16, R26, R29 ;  /* 0x0000001a101a7223 */ /* 0x010fe2000000001d */
[----:B------:R-:W-:Y:S02]  /*0c40*/  IMAD.WIDE R28, R27, 0x4, R14 ;  /* 0x000000041b1c7825 */ /* 0x000fe400078e020e */
[----:B------:R-:W4:Y:S04]  /*0c50*/  LDG.E R16, desc[UR10][R12.64+0x84] ;  /* 0x0000840a0c107981 */ /* 0x000f28000c1e1900 */
[----:B------:R-:W4:Y:S01]  /*0c60*/  LDG.E R24, desc[UR10][R12.64+0x8c] ;  /* 0x00008c0a0c187981 */ /* 0x000f22000c1e1900 */
[----:B0-----:R-:W-:-:S04]  /*0c70*/  IMAD.WIDE R22, R4, 0x4, R28 ;  /* 0x0000000404167825 */ /* 0x001fc800078e021c */
[----:B-----5:R-:W-:Y:S02]  /*0c80*/  FFMA R26, R7, R6, R26 ;  /* 0x00000006071a7223 */ /* 0x020fe4000000001a */
[----:B------:R-:W5:Y:S04]  /*0c90*/  LDG.E R6, desc[UR10][R12.64+0x88] ;  /* 0x0000880a0c067981 */ /* 0x000f68000c1e1900 */
[----:B------:R-:W5:Y:S01]  /*0ca0*/  LDG.E R7, desc[UR10][R28.64] ;  /* 0x0000000a1c077981 */ /* 0x000f62000c1e1900 */
[----:B------:R-:W-:-:S03]  /*0cb0*/  FFMA R25, R20, R17, R26 ;  /* 0x0000001114197223 */ /* 0x000fc6000000001a */
[----:B------:R0:W5:Y:S01]  /*0cc0*/  LDG.E R17, desc[UR10][R22.64] ;  /* 0x0000000a16117981 */ /* 0x000162000c1e1900 */
[----:B------:R-:W-:-:S03]  /*0cd0*/  LEA R27, R4, R27, 0x2 ;  /* 0x0000001b041b7211 */ /* 0x000fc600078e10ff */
[----:B------:R-:W5:Y:S01]  /*0ce0*/  LDG.E R20, desc[UR10][R12.64+0x90] ;  /* 0x0000900a0c147981 */ /* 0x000f62000c1e1900 */
[----:B0-----:R-:W-:-:S04]  /*0cf0*/  IMAD.WIDE R22, R4, 0x4, R22 ;  /* 0x0000000404167825 */ /* 0x001fc800078e0216 */
[----:B------:R-:W-:Y:S02]  /*0d00*/  FFMA R26, R18, R19, R25 ;  /* 0x00000013121a7223 */ /* 0x000fe40000000019 */
[----:B------:R0:W5:Y:S01]  /*0d10*/  LDG.E R25, desc[UR10][R22.64] ;  /* 0x0000000a16197981 */ /* 0x000162000c1e1900 */
[----:B------:R-:W-:-:S04]  /*0d20*/  IMAD.WIDE R18, R4, 0x4, R22 ;  /* 0x0000000404127825 */ /* 0x000fc800078e0216 */
[----:B------:R-:W-:Y:S02]  /*0d30*/  IMAD.WIDE R28, R27, 0x4, R14 ;  /* 0x000000041b1c7825 */ /* 0x000fe400078e020e */
[----:B------:R-:W5:Y:S04]  /*0d40*/  LDG.E R18, desc[UR10][R18.64] ;  /* 0x0000000a12127981 */ /* 0x000f68000c1e1900 */
[----:B------:R-:W5:Y:S01]  /*0d50*/  LDG.E R19, desc[UR10][R12.64+0x98] ;  /* 0x0000980a0c137981 */ /* 0x000f62000c1e1900 */
[----:B--2---:R-:W-:-:S03]  /*0d60*/  FFMA R10, R21, R10, R26 ;  /* 0x0000000a150a7223 */ /* 0x004fc6000000001a */
[----:B------:R-:W2:Y:S01]  /*0d70*/  LDG.E R21, desc[UR10][R12.64+0x94] ;  /* 0x0000940a0c157981 */ /* 0x000ea2000c1e1900 */
[----:B---3--:R-:W-:-:S03]  /*0d80*/  FFMA R26, R9, R8, R10 ;  /* 0x00000008091a7223 */ /* 0x008fc6000000000a */
[----:B------:R5:W3:Y:S01]  /*0d90*/  LDG.E R10, desc[UR10][R28.64] ;  /* 0x0000000a1c0a7981 */ /* 0x000ae2000c1e1900 */
[----:B------:R-:W-:-:S04]  /*0da0*/  IMAD.WIDE R8, R4, 0x4, R28 ;  /* 0x0000000404087825 */ /* 0x000fc800078e021c */
[C---:B0-----:R-:W-:Y:S02]  /*0db0*/  IMAD.WIDE R22, R4.reuse, 0x4, R8 ;  /* 0x0000000404167825 */ /* 0x041fe400078e0208 */
[----:B------:R-:W3:Y:S02]  /*0dc0*/  LDG.E R8, desc[UR10][R8.64] ;  /* 0x0000000a08087981 */ /* 0x000ee4000c1e1900 */
[----:B----4-:R-:W-:Y:S02]  /*0dd0*/  FFMA R16, R11, R16, R26 ;  /* 0x000000100b107223 */ /* 0x010fe4000000001a */
[----:B------:R-:W4:Y:S01]  /*0de0*/  LDG.E R11, desc[UR10][R22.64] ;  /* 0x0000000a160b7981 */ /* 0x000f22000c1e1900 */
[----:B------:R-:W-:-:S03]  /*0df0*/  LEA R27, R4, R27, 0x2 ;  /* 0x0000001b041b7211 */ /* 0x000fc600078e10ff */
[----:B------:R-:W4:Y:S04]  /*0e00*/  LDG.E R26, desc[UR10][R12.64+0xa0] ;  /* 0x0000a00a0c1a7981 */ /* 0x000f28000c1e1900 */
[----:B------:R-:W4:Y:S01]  /*0e10*/  LDG.E R9, desc[UR10][R12.64+0x9c] ;  /* 0x00009c0a0c097981 */ /* 0x000f22000c1e1900 */
[----:B-----5:R-:W-:Y:S01]  /*0e20*/  FFMA R28, R7, R6, R16 ;  /* 0x00000006071c7223 */ /* 0x020fe20000000010 */
[----:B------:R-:W-:Y:S02]  /*0e30*/  IMAD.WIDE R6, R4, 0x4, R22 ;  /* 0x0000000404067825 */ /* 0x000fe400078e0216 */
[----:B------:R-:W5:Y:S02]  /*0e40*/  LDG.E R22, desc[UR10][R12.64+0xb0] ;  /* 0x0000b00a0c167981 */ /* 0x000f64000c1e1900 */
[----:B------:R-:W-:-:S02]  /*0e50*/  FFMA R24, R17, R24, R28 ;  /* 0x0000001811187223 */ /* 0x000fc4000000001c */
        /* <DEDUP_REMOVED lines=9> */
[----:B------:R-:W2:Y:S04]  /*0ef0*/  LDG.E R20, desc[UR10][R28.64] ;  /* 0x0000000a1c147981 */ /* 0x000ea8000c1e1900 */
[----:B------:R-:W2:Y:S01]  /*0f00*/  LDG.E R21, desc[UR10][R12.64+0xac] ;  /* 0x0000ac0a0c157981 */ /* 0x000ea2000c1e1900 */
[----:B---3--:R-:W-:-:S03]  /*0f10*/  FFMA R10, R10, R19, R23 ;  /* 0x000000130a0a7223 */ /* 0x008fc60000000017 */
[----:B------:R4:W3:Y:S01]  /*0f20*/  LDG.E R23, desc[UR10][R6.64] ;  /* 0x0000000a06177981 */ /* 0x0008e2000c1e1900 */
[C---:B------:R-:W-:Y:S01]  /*0f30*/  LEA R27, R4.reuse, R27, 0x2 ;  /* 0x0000001b041b7211 */ /* 0x040fe200078e10ff */
[----:B------:R-:W-:-:S04]  /*0f40*/  IMAD.WIDE R18, R4, 0x4, R6 ;  /* 0x0000000404127825 */ /* 0x000fc800078e0206 */
[----:B----4-:R-:W-:Y:S01]  /*0f50*/  FFMA R6, R8, R9, R10 ;  /* 0x0000000908067223 */ /* 0x010fe2000000000a */
[----:B------:R-:W-:Y:S01]  /*0f60*/  IMAD.WIDE R8, R27, 0x4, R14 ;  /* 0x000000041b087825 */ /* 0x000fe200078e020e */
[----:B------:R0:W4:Y:S03]  /*0f70*/  LDG.E R10, desc[UR10][R18.64] ;  /* 0x0000000a120a7981 */ /* 0x000126000c1e1900 */
[----:B------:R-:W-:Y:S02]  /*0f80*/  FFMA R26, R11, R26, R6 ;  /* 0x0000001a0b1a7223 */ /* 0x000fe40000000006 */
[----:B------:R-:W4:Y:S01]  /*0f90*/  LDG.E R11, desc[UR10][R12.64+0xb4] ;  /* 0x0000b40a0c0b7981 */ /* 0x000f22000c1e1900 */
[----:B------:R-:W-:-:S03]  /*0fa0*/  IMAD.WIDE R28, R4, 0x4, R8 ;  /* 0x00000004041c7825 */ /* 0x000fc600078e0208 */
[----:B------:R-:W4:Y:S04]  /*0fb0*/  LDG.E R9, desc[UR10][R8.64] ;  /* 0x0000000a08097981 */ /* 0x000f28000c1e1900 */
[----:B------:R-:W4:Y:S04]  /*0fc0*/  LDG.E R6, desc[UR10][R12.64+0xb8] ;  /* 0x0000b80a0c067981 */ /* 0x000f28000c1e1900 */
[----:B------:R3:W4:Y:S01]  /*0fd0*/  LDG.E R7, desc[UR10][R28.64] ;  /* 0x0000000a1c077981 */ /* 0x000722000c1e1900 */
[----:B-----5:R-:W-:Y:S01]  /*0fe0*/  FFMA R26, R16, R17, R26 ;  /* 0x00000011101a7223 */ /* 0x020fe2000000001a */
[----:B------:R-:W-:-:S02]  /*0ff0*/  IMAD.WIDE R16, R4, 0x4, R28 ;  /* 0x0000000404107825 */ /* 0x000fc400078e021c */
[----:B------:R-:W5:Y:S02]  /*1000*/  LDG.E R8, desc[UR10][R12.64+0xbc] ;  /* 0x0000bc0a0c087981 */ /* 0x000f64000c1e1900 */
[C---:B0-----:R-:W-:Y:S02]  /*1010*/  IMAD.WIDE R18, R4.reuse, 0x4, R16 ;  /* 0x0000000404127825 */ /* 0x041fe400078e0210 */
[----:B------:R-:W5:Y:S01]  /*1020*/  LDG.E R16, desc[UR10][R16.64] ;  /* 0x0000000a10107981 */ /* 0x000f62000c1e1900 */
[----:B------:R-:W-:-:S03]  /*1030*/  LEA R27, R4, R27, 0x2 ;  /* 0x0000001b041b7211 */ /* 0x000fc600078e10ff */
[----:B------:R-:W5:Y:S01]  /*1040*/  LDG.E R18, desc[UR10][R18.64] ;  /* 0x0000000a12127981 */ /* 0x000f62000c1e1900 */
[----:B------:R-:W-:-:S03]  /*1050*/  FFMA R24, R25, R24, R26 ;  /* 0x0000001819187223 */ /* 0x000fc6000000001a */
[----:B------:R-:W5:Y:S04]  /*1060*/  LDG.E R25, desc[UR10][R12.64+0xc0] ;  /* 0x0000c00a0c197981 */ /* 0x000f68000c1e1900 */
[----:B------:R-:W5:Y:S04]  /*1070*/  LDG.E R29, desc[UR10][R12.64+0xc4] ;  /* 0x0000c40a0c1d7981 */ /* 0x000f68000c1e1900 */
[----:B------:R-:W5:Y:S01]  /*1080*/  LDG.E R19, desc[UR10][R12.64+0xcc] ;  /* 0x0000cc0a0c137981 */ /* 0x000f62000c1e1900 */
[----:B--2---:R-:W-:Y:S01]  /*1090*/  FFMA R24, R20, R21, R24 ;  /* 0x0000001514187223 */ /* 0x004fe20000000018 */
[----:B------:R-:W-:-:S05]  /*10a0*/  IMAD.WIDE R20, R27, 0x4, R14 ;  /* 0x000000041b147825 */ /* 0x000fca00078e020e */
[----:B------:R0:W2:Y:S01]  /*10b0*/  LDG.E R26, desc[UR10][R20.64] ;  /* 0x0000000a141a7981 */ /* 0x0000a2000c1e1900 */
[----:B---3--:R-:W-:-:S03]  /*10c0*/  FFMA R28, R23, R22, R24 ;  /* 0x00000016171c7223 */ /* 0x008fc60000000018 */
[----:B------:R-:W2:Y:S01]  /*10d0*/  LDG.E R24, desc[UR10][R12.64+0xc8] ;  /* 0x0000c80a0c187981 */ /* 0x000ea2000c1e1900 */
[C---:B------:R-:W-:Y:S01]  /*10e0*/  IMAD.WIDE R22, R4.reuse, 0x4, R20 ;  /* 0x0000000404167825 */ /* 0x040fe200078e0214 */
[----:B------:R-:W-:-:S03]  /*10f0*/  LEA R27, R4, R27, 0x2 ;  /* 0x0000001b041b7211 */ /* 0x000fc600078e10ff */
[----:B----4-:R-:W-:Y:S01]  /*1100*/  FFMA R28, R10, R11, R28 ;  /* 0x0000000b0a1c7223 */ /* 0x010fe2000000001c */
[C---:B------:R-:W-:Y:S02]  /*1110*/  IMAD.WIDE R10, R4.reuse, 0x4, R22 ;  /* 0x00000004040a7825 */ /* 0x040fe400078e0216 */
[----:B------:R-:W3:Y:S02]  /*1120*/  LDG.E R22, desc[UR10][R22.64] ;  /* 0x0000000a16167981 */ /* 0x000ee4000c1e1900 */
[----:B------:R-:W-:Y:S01]  /*1130*/  FFMA R6, R9, R6, R28 ;  /* 0x0000000609067223 */ /* 0x000fe2000000001c */
[----:B0-----:R-:W-:Y:S02]  /*1140*/  IMAD.WIDE R20, R4, 0x4, R10 ;  /* 0x0000000404147825 */ /* 0x001fe400078e020a */
[----:B------:R-:W4:Y:S04]  /*1150*/  LDG.E R10, desc[UR10][R10.64] ;  /* 0x0000000a0a0a7981 */ /* 0x000f28000c1e1900 */
[----:B------:R-:W4:Y:S01]  /*1160*/  LDG.E R28, desc[UR10][R20.64] ;  /* 0x0000000a141c7981 */ /* 0x000f22000c1e1900 */
[----:B-----5:R-:W-:Y:S01]  /*1170*/  FFMA R9, R7, R8, R6 ;  /* 0x0000000807097223 */ /* 0x020fe20000000006 */
[----:B------:R-:W-:-:S02]  /*1180*/  IMAD.WIDE R6, R27, 0x4, R14 ;  /* 0x000000041b067825 */ /* 0x000fc400078e020e */
[----:B------:R-:W4:Y:S04]  /*1190*/  LDG.E R11, desc[UR10][R12.64+0xd0] ;  /* 0x0000d00a0c0b7981 */ /* 0x000f28000c1e1900 */
[----:B------:R0:W5:Y:S04]  /*11a0*/  LDG.E R23, desc[UR10][R6.64] ;  /* 0x0000000a06177981 */ /* 0x000168000c1e1900 */
[----:B------:R-:W5:Y:S01]  /*11b0*/  LDG.E R21, desc[UR10][R12.64+0xdc] ;  /* 0x0000dc0a0c157981 */ /* 0x000f62000c1e1900 */
[----:B------:R-:W-:Y:S01]  /*11c0*/  FFMA R9, R16, R25, R9 ;  /* 0x0000001910097223 */ /* 0x000fe20000000009 */
[----:B------:R-:W-:-:S02]  /*11d0*/  IMAD.WIDE R16, R4, 0x4, R6 ;  /* 0x0000000404107825 */ /* 0x000fc400078e0206 */
[----:B------:R-:W5:Y:S02]  /*11e0*/  LDG.E R25, desc[UR10][R12.64+0xd4] ;  /* 0x0000d40a0c197981 */ /* 0x000f64000c1e1900 */
[----:B0-----:R-:W-:Y:S02]  /*11f0*/  FFMA R7, R18, R29, R9 ;  /* 0x0000001d12077223 */ /* 0x001fe40000000009 */
[----:B------:R-:W5:Y:S01]  /*1200*/  LDG.E R29, desc[UR10][R12.64+0xd8] ;  /* 0x0000d80a0c1d7981 */ /* 0x000f62000c1e1900 */
[----:B------:R-:W-:-:S03]  /*1210*/  IMAD.WIDE R8, R4, 0x4, R16 ;  /* 0x0000000404087825 */ /* 0x000fc600078e0210 */
[----:B------:R-:W5:Y:S04]  /*1220*/  LDG.E R18, desc[UR10][R16.64] ;  /* 0x0000000a10127981 */ /* 0x000f68000c1e1900 */
[----:B------:R-:W5:Y:S01]  /*1230*/  LDG.E R20, desc[UR10][R8.64] ;  /* 0x0000000a08147981 */ /* 0x000f62000c1e1900 */
[----:B--2---:R-:W-:-:S03]  /*1240*/  FFMA R26, R26, R24, R7 ;  /* 0x000000181a1a7223 */ /* 0x004fc60000000007 */
[----:B------:R0:W2:Y:S01]  /*1250*/  LDG.E R24, desc[UR10][R12.64+0xe0] ;  /* 0x0000e00a0c187981 */ /* 0x0000a2000c1e1900 */
[----:B------:R-:W-:-:S04]  /*1260*/  UIADD3 UR5, UPT, UPT, UR5, 0x38, URZ ;  /* 0x0000003805057890 */ /* 0x000fc8000fffe0ff */
[----:B------:R-:W-:Y:S01]  /*1270*/  UISETP.NE.AND UP0, UPT, UR5, 0x1fc, UPT ;  /* 0x000001fc0500788c */ /* 0x000fe2000bf05270 */
[----:B---3--:R-:W-:-:S04]  /*1280*/  FFMA R19, R22, R19, R26 ;  /* 0x0000001316137223 */ /* 0x008fc8000000001a */
[----:B----4-:R-:W-:Y:S01]  /*1290*/  FFMA R11, R10, R11, R19 ;  /* 0x0000000b0a0b7223 */ /* 0x010fe20000000013 */
[----:B------:R-:W-:-:S03]  /*12a0*/  IADD3 R10, P1, PT, R12, 0xe0, RZ ;  /* 0x000000e00c0a7810 */ /* 0x000fc60007f3e0ff */
[----:B-----5:R-:W-:-:S04]  /*12b0*/  FFMA R28, R28, R25, R11 ;  /* 0x000000191c1c7223 */ /* 0x020fc8000000000b */
[----:B------:R-:W-:-:S04]  /*12c0*/  FFMA R23, R23, R29, R28 ;  /* 0x0000001d17177223 */ /* 0x000fc8000000001c */
[----:B------:R-:W-:Y:S01]  /*12d0*/  FFMA R21, R18, R21, R23 ;  /* 0x0000001512157223 */ /* 0x000fe20000000017 */
[----:B0-----:R-:W-:-:S03]  /*12e0*/  IADD3.X R13, PT, PT, RZ, R13, RZ, P1, !PT ;  /* 0x0000000dff0d7210 */ /* 0x001fc60000ffe4ff */
[----:B--2---:R-:W-:Y:S01]  /*12f0*/  FFMA R22, R20, R24, R21 ;  /* 0x0000001814167223 */ /* 0x004fe20000000015 */
[----:B------:R-:W-:Y:S06]  /*1300*/  BRA.U UP0, `(.L_x_1) ;  /* 0xfffffff100307547 */ /* 0x000fec000b83ffff */
[----:B------:R-:W-:Y:S05]  /*1310*/  @P0 BRA `(.L_x_2) ;  /* 0xffffffec00840947 */ /* 0x000fea000383ffff */
[----:B------:R-:W0:Y:S01]  /*1320*/  LDCU UR4, c[0x0][0x398] ;  /* 0x00007300ff0477ac */ /* 0x000e220008000800 */
[----:B------:R-:W1:Y:S08]  /*1330*/  LDC.64 R6, c[0x0][0x3a8] ;  /* 0x0000ea00ff067b82 */ /* 0x000e700000000a00 */
[----:B------:R-:W2:Y:S01]  /*1340*/  LDC.64 R4, c[0x0][0x390] ;  /* 0x0000e400ff047b82 */ /* 0x000ea20000000a00 */
[----:B0-----:R-:W-:-:S06]  /*1350*/  UIMAD UR4, UR7, UR4, UR8 ;  /* 0x00000004070472a4 */ /* 0x001fcc000f8e0208 */
[----:B-1----:R-:W-:-:S04]  /*1360*/  IMAD R3, R6, UR4, R3 ;  /* 0x0000000406037c24 */ /* 0x002fc8000f8e0203 */
[----:B------:R-:W-:-:S04]  /*1370*/  IMAD R3, R3, R7, R0 ;  /* 0x0000000703037224 */ /* 0x000fc800078e0200 */
[----:B--2---:R-:W-:-:S05]  /*1380*/  IMAD.WIDE R2, R3, 0x4, R4 ;  /* 0x0000000403027825 */ /* 0x004fca00078e0204 */
[----:B------:R-:W-:Y:S01]  /*1390*/  STG.E desc[UR10][R2.64], R22 ;  /* 0x0000001602007986 */ /* 0x000fe2000c10190a */
[----:B------:R-:W-:Y:S05]  /*13a0*/  EXIT ;  /* 0x000000000000794d */ /* 0x000fea0003800000 */
.L_x_3:
        /* <DEDUP_REMOVED lines=13> */
.L_x_14:


//--------------------- .text._Z12conv_forwardPKfS0_Pfiiiiiii --------------------------
	.section	.text._Z12conv_forwardPKfS0_Pfiiiiiii,"ax",@progbits
	.align	128
        .global         _Z12conv_forwardPKfS0_Pfiiiiiii
        .type           _Z12conv_forwardPKfS0_Pfiiiiiii,@function
        .size           _Z12conv_forwardPKfS0_Pfiiiiiii,(.L_x_15 - _Z12conv_forwardPKfS0_Pfiiiiiii)
        .other          _Z12conv_forwardPKfS0_Pfiiiiiii,@"STO_CUDA_ENTRY STV_DEFAULT"
_Z12conv_forwardPKfS0_Pfiiiiiii:
.text._Z12conv_forwardPKfS0_Pfiiiiiii:
[----:B------:R-:W-:Y:S01]  /*0000*/  LDC R1, c[0x0][0x37c] ;  /* 0x0000df00ff017b82 */ /* 0x000fe20000000800 */
[----:B------:R-:W0:Y:S07]  /*0010*/  S2R R5, SR_TID.Y ;  /* 0x0000000000057919 */ /* 0x000e2e0000002200 */
[----:B------:R-:W1:Y:S01]  /*0020*/  LDC R2, c[0x0][0x360] ;  /* 0x0000d800ff027b82 */ /* 0x000e620000000800 */
[----:B------:R-:W1:Y:S07]  /*0030*/  S2R R3, SR_TID.X ;  /* 0x0000000000037919 */ /* 0x000e6e0000002100 */
[----:B------:R-:W0:Y:S08]  /*0040*/  S2UR UR5, SR_CTAID.Y ;  /* 0x00000000000579c3 */ /* 0x000e300000002600 */
[----:B------:R-:W0:Y:S08]  /*0050*/  LDC R0, c[0x0][0x364] ;  /* 0x0000d900ff007b82 */ /* 0x000e300000000800 */
[----:B------:R-:W1:Y:S01]  /*0060*/  S2UR UR4, SR_CTAID.X ;  /* 0x00000000000479c3 */ /* 0x000e620000002500 */
[----:B0-----:R-:W-:-:S05]  /*0070*/  IMAD R0, R0, UR5, R5 ;  /* 0x0000000500007c24 */ /* 0x001fca000f8e0205 */
[----:B------:R-:W-:Y:S01]  /*0080*/  ISETP.GT.U32.AND P0, PT, R0, 0x1fe, PT ;  /* 0x000001fe0000780c */ /* 0x000fe20003f04070 */
[----:B-1----:R-:W-:-:S05]  /*0090*/  IMAD R2, R2, UR4, R3 ;  /* 0x0000000402027c24 */ /* 0x002fca000f8e0203 */
[----:B------:R-:W-:-:S13]  /*00a0*/  ISETP.GT.OR P0, PT, R2, 0x1fe, P0 ;  /* 0x000001fe0200780c */ /* 0x000fda0000704670 */
[----:B------:R-:W-:Y:S05]  /*00b0*/  @P0 EXIT ;  /* 0x000000000000094d */ /* 0x000fea0003800000 */
[----:B------:R-:W0:Y:S01]  /*00c0*/  LDC.64 R8, c[0x0][0x3a8] ;  /* 0x0000ea00ff087b82 */ /* 0x000e220000000a00 */
[----:B------:R-:W1:Y:S01]  /*00d0*/  S2R R3, SR_CTAID.Z ;  /* 0x0000000000037919 */ /* 0x000e620000002700 */
[----:B------:R-:W2:Y:S01]  /*00e0*/  LDCU.64 UR10, c[0x0][0x358] ;  /* 0x00006b00ff0a77ac */ /* 0x000ea20008000a00 */
[----:B------:R-:W-:-:S05]  /*00f0*/  HFMA2 R20, -RZ, RZ, 0, 0 ;  /* 0x00000000ff147431 */ /* 0x000fca00000001ff */
[----:B------:R-:W3:Y:S01]  /*0100*/  LDC R5, c[0x0][0x398] ;  /* 0x0000e600ff057b82 */ /* 0x000ee20000000800 */
[----:B0-----:R-:W-:-:S04]  /*0110*/  VIMNMX R4, PT, PT, R8, R9, PT ;  /* 0x0000000908047248 */ /* 0x001fc80003fe0100 */
[----:B------:R-:W-:-:S04]  /*0120*/  ISETP.GE.AND P0, PT, R4, 0x1, PT ;  /* 0x000000010400780c */ /* 0x000fc80003f06270 */
[----:B---3--:R-:W-:-:S13]  /*0130*/  ISETP.LT.OR P0, PT, R5, 0x1, !P0 ;  /* 0x000000010500780c */ /* 0x008fda0004701670 */
[----:B-12---:R-:W-:Y:S05]  /*0140*/  @P0 BRA `(.L_x_4) ;  /* 0x0000000800c80947 */ /* 0x006fea0003800000 */
[----:B------:R-:W0:Y:S01]  /*0150*/  LDCU.128 UR4, c[0x0][0x380] ;  /* 0x00007000ff0477ac */ /* 0x000e220008000c00 */
[C---:B------:R-:W-:Y:S02]  /*0160*/  LOP3.LUT R7, R9.reuse, 0x7ffffff0, RZ, 0xc0, !PT ;  /* 0x7ffffff009077812 */ /* 0x040fe400078ec0ff */
[C---:B------:R-:W-:Y:S01]  /*0170*/  LOP3.LUT R5, R9.reuse, 0xf, RZ, 0xc0, !PT ;  /* 0x0000000f09057812 */ /* 0x040fe200078ec0ff */
[----:B------:R-:W1:Y:S01]  /*0180*/  LDCU UR12, c[0x0][0x3b0] ;  /* 0x00007600ff0c77ac */ /* 0x000e620008000800 */
[C---:B------:R-:W-:Y:S02]  /*0190*/  LOP3.LUT R6, R9.reuse, 0x7, RZ, 0xc0, !PT ;  /* 0x0000000709067812 */ /* 0x040fe400078ec0ff */
[----:B------:R-:W-:Y:S02]  /*01a0*/  LOP3.LUT R8, R9, 0x3, RZ, 0xc0, !PT ;  /* 0x0000000309087812 */ /* 0x000fe400078ec0ff */
[----:B------:R-:W-:Y:S02]  /*01b0*/  MOV R20, RZ ;  /* 0x000000ff00147202 */ /* 0x000fe40000000f00 */
[----:B------:R-:W-:Y:S01]  /*01c0*/  IADD3 R11, PT, PT, -R7, RZ, RZ ;  /* 0x000000ff070b7210 */ /* 0x000fe20007ffe1ff */
[----:B0-----:R-:W-:-:S02]  /*01d0*/  UIADD3 UR8, UP0, UPT, UR4, 0x20, URZ ;  /* 0x0000002004087890 */ /* 0x001fc4000ff1e0ff */
[----:B------:R-:W-:Y:S01]  /*01e0*/  UIADD3 UR6, UP1, UPT, UR6, 0x20, URZ ;  /* 0x0000002006067890 */ /* 0x000fe2000ff3e0ff */
[----:B-1----:R-:W-:Y:S01]  /*01f0*/  IMAD R9, R2, UR12, RZ ;  /* 0x0000000c02097c24 */ /* 0x002fe2000f8e02ff */
[----:B------:R-:W-:Y:S01]  /*0200*/  UIADD3.X UR9, UPT, UPT, URZ, UR5, URZ, UP0, !UPT ;  /* 0x00000005ff097290 */ /* 0x000fe200087fe4ff */
[----:B------:R-:W-:Y:S01]  /*0210*/  IMAD R10, R0, UR12, RZ ;  /* 0x0000000c000a7c24 */ /* 0x000fe2000f8e02ff */
[----:B------:R-:W-:Y:S01]  /*0220*/  UIADD3.X UR7, UPT, UPT, URZ, UR7, URZ, UP1, !UPT ;  /* 0x00000007ff077290 */ /* 0x000fe20008ffe4ff */
[----:B------:R-:W-:-:S11]  /*0230*/  UMOV UR4, URZ ;  /* 0x000000ff00047c82 */ /* 0x000fd60008000000 */
.L_x_11:
[----:B------:R-:W0:Y:S01]  /*0240*/  LDC R13, c[0x0][0x3a0] ;  /* 0x0000e800ff0d7b82 */ /* 0x000e220000000800 */
[----:B------:R-:W-:-:S07]  /*0250*/  UMOV UR5, URZ ;  /* 0x000000ff00057c82 */ /* 0x000fce0008000000 */
[----:B------:R-:W1:Y:S01]  /*0260*/  LDC R4, c[0x0][0x398] ;  /* 0x0000e600ff047b82 */ /* 0x000e620000000800 */
[----:B0-----:R-:W-:Y:S02]  /*0270*/  IMAD R12, R13, UR4, R10 ;  /* 0x000000040d0c7c24 */ /* 0x001fe4000f8e020a */
[----:B-1----:R-:W-:Y:S01]  /*0280*/  IMAD R13, R3, R4, UR4 ;  /* 0x00000004030d7e24 */ /* 0x002fe2000f8e0204 */
[----:B------:R-:W-:-:S06]  /*0290*/  UIADD3 UR4, UPT, UPT, UR4, 0x1, URZ ;  /* 0x0000000104047890 */ /* 0x000fcc000fffe0ff */
[----:B------:R-:W-:-:S13]  /*02a0*/  ISETP.NE.AND P0, PT, R4, UR4, PT ;  /* 0x0000000404007c0c */ /* 0x000fda000bf05270 */
.L_x_10:
[----:B------:R-:W0:Y:S01]  /*02b0*/  LDC.64 R14, c[0x0][0x3a8] ;  /* 0x0000ea00ff0e7b82 */ /* 0x000e220000000a00 */
[----:B------:R-:W1:Y:S01]  /*02c0*/  LDCU UR12, c[0x0][0x3a4] ;  /* 0x00007480ff0c77ac */ /* 0x000e620008000800 */
[----:B------:R-:W-:Y:S01]  /*02d0*/  IADD3 R4, PT, PT, R12, UR5, RZ ;  /* 0x000000050c047c10 */ /* 0x000fe2000fffe0ff */
[----:B------:R-:W-:-:S04]  /*02e0*/  HFMA2 R19, -RZ, RZ, 0, 0 ;  /* 0x00000000ff137431 */ /* 0x000fc800000001ff */
[----:B-1----:R-:W-:Y:S01]  /*02f0*/  IMAD R4, R4, UR12, R9 ;  /* 0x0000000c04047c24 */ /* 0x002fe2000f8e0209 */
[----:B0-----:R-:W-:Y:S01]  /*0300*/  ISETP.GE.U32.AND P2, PT, R15, 0x10, PT ;  /* 0x000000100f00780c */ /* 0x001fe20003f46070 */
[----:B------:R-:W-:Y:S01]  /*0310*/  IMAD R18, R13, R14, UR5 ;  /* 0x000000050d127e24 */ /* 0x000fe2000f8e020e */
[----:B------:R-:W-:-:S03]  /*0320*/  UIADD3 UR5, UPT, UPT, UR5, 0x1, URZ ;  /* 0x0000000105057890 */ /* 0x000fc6000fffe0ff */
[----:B------:R-:W-:-:S03]  /*0330*/  IMAD R18, R18, R15, RZ ;  /* 0x0000000f12127224 */ /* 0x000fc600078e02ff */
[----:B------:R-:W-:-:S05]  /*0340*/  ISETP.NE.AND P1, PT, R14, UR5, PT ;  /* 0x000000050e007c0c */ /* 0x000fca000bf25270 */
[----:B------:R-:W-:Y:S08]  /*0350*/  @!P2 BRA `(.L_x_5) ;  /* 0x0000000000fca947 */ /* 0x000ff00003800000 */
[----:B------:R-:W-:Y:S02]  /*0360*/  MOV R19, R18 ;  /* 0x0000001200137202 */ /* 0x000fe40000000f00 */
[----:B------:R-:W-:Y:S02]  /*0370*/  MOV R21, R4 ;  /* 0x0000000400157202 */ /* 0x000fe40000000f00 */
[----:B------:R-:W-:-:S07]  /*0380*/  MOV R22, R11 ;  /* 0x0000000b00167202 */ /* 0x000fce0000000f00 */
.L_x_6:
[----:B------:R-:W-:Y:S02]  /*0390*/  MOV R16, UR8 ;  /* 0x0000000800107c02 */ /* 0x000fe40008000f00 */
[----:B------:R-:W-:Y:S02]  /*03a0*/  MOV R17, UR9 ;  /* 0x0000000900117c02 */ /* 0x000fe40008000f00 */
[----:B------:R-:W-:Y:S02]  /*03b0*/  MOV R14, UR6 ;  /* 0x00000006000e7c02 */ /* 0x000fe40008000f00 */
[----:B------:R-:W-:Y:S01]  /*03c0*/  MOV R15, UR7 ;  /* 0x00000007000f7c02 */ /* 0x000fe20008000f00 */
[----:B------:R-:W-:-:S04]  /*03d0*/  IMAD.WIDE R16, R21, 0x4, R16 ;  /* 0x0000000415107825 */ /* 0x000fc800078e0210 */
[----:B------:R-:W-:Y:S01]  /*03e0*/  IMAD.WIDE R14, R19, 0x4, R14 ;  /* 0x00000004130e7825 */ /* 0x000fe200078e020e */
[----:B------:R-:W2:Y:S04]  /*03f0*/  LDG.E R23, desc[UR10][R16.64+-0x20] ;  /* 0xffffe00a10177981 */ /* 0x000ea8000c1e1900 */
[----:B------:R-:W2:Y:S04]  /*0400*/  LDG.E R24, desc[UR10][R14.64+-0x20] ;  /* 0xffffe00a0e187981 */ /* 0x000ea8000c1e1900 */
[----:B------:R-:W3:Y:S04]  /*0410*/  LDG.E R25, desc[UR10][R16.64+-0x18] ;  /* 0xffffe80a10197981 */ /* 0x000ee8000c1e1900 */
[----:B------:R-:W3:Y:S04]  /*0420*/  LDG.E R26, desc[UR10][R14.64+-0x18] ;  /* 0xffffe80a0e1a7981 */ /* 0x000ee8000c1e1900 */
[----:B------:R-:W4:Y:S04]  /*0430*/  LDG.E R27, desc[UR10][R16.64+0x1c] ;  /* 0x00001c0a101b7981 */ /* 0x000f28000c1e1900 */
[----:B------:R-:W4:Y:S01]  /*0440*/  LDG.E R28, desc[UR10][R14.64+0x1c] ;  /* 0x00001c0a0e1c7981 */ /* 0x000f22000c1e1900 */
[----:B--2---:R-:W-:-:S03]  /*0450*/  FFMA R23, R23, R24, R20 ;  /* 0x0000001817177223 */ /* 0x004fc60000000014 */
[----:B------:R-:W2:Y:S04]  /*0460*/  LDG.E R20, desc[UR10][R16.64+-0x1c] ;  /* 0xffffe40a10147981 */ /* 0x000ea8000c1e1900 */
[----:B------:R-:W2:Y:S02]  /*0470*/  LDG.E R24, desc[UR10][R14.64+-0x1c] ;  /* 0xffffe40a0e187981 */ /* 0x000ea4000c1e1900 */
[----:B--2---:R-:W-:Y:S02]  /*0480*/  FFMA R20, R20, R24, R23 ;  /* 0x0000001814147223 */ /* 0x004fe40000000017 */
[----:B------:R-:W2:Y:S04]  /*0490*/  LDG.E R23, desc[UR10][R16.64+-0x14] ;  /* 0xffffec0a10177981 */ /* 0x000ea8000c1e1900 */
[----:B------:R-:W2:Y:S01]  /*04a0*/  LDG.E R24, desc[UR10][R14.64+-0x14] ;  /* 0xffffec0a0e187981 */ /* 0x000ea2000c1e1900 */
[----:B---3--:R-:W-:-:S03]  /*04b0*/  FFMA R20, R25, R26, R20 ;  /* 0x0000001a19147223 */ /* 0x008fc60000000014 */
[----:B------:R-:W3:Y:S04]  /*04c0*/  LDG.E R25, desc[UR10][R16.64+-0x10] ;  /* 0xfffff00a10197981 */ /* 0x000ee8000c1e1900 */
[----:B------:R-:W3:Y:S01]  /*04d0*/  LDG.E R26, desc[UR10][R14.64+-0x10] ;  /* 0xfffff00a0e1a7981 */ /* 0x000ee2000c1e1900 */
[----:B--2---:R-:W-:-:S03]  /*04e0*/  FFMA R20, R23, R24, R20 ;  /* 0x0000001817147223 */ /* 0x004fc60000000014 */
        /* <DEDUP_REMOVED lines=23> */
[----:B------:R-:W-:Y:S01]  /*0660*/  IADD3 R22, PT, PT, R22, 0x10, RZ ;  /* 0x0000001016167810 */ /* 0x000fe20007ffe0ff */
[----:B--2---:R-:W-:Y:S02]  /*0670*/  FFMA R20, R23, R24, R20 ;  /* 0x0000001817147223 */ /* 0x004fe40000000014 */
[----:B------:R-:W2:Y:S04]  /*0680*/  LDG.E R23, desc[UR10][R16.64+0x14] ;  /* 0x0000140a10177981 */ /* 0x000ea8000c1e1900 */
[----:B------:R-:W2:Y:S01]  /*0690*/  LDG.E R24, desc[UR10][R14.64+0x14] ;  /* 0x0000140a0e187981 */ /* 0x000ea2000c1e1900 */
[----:B---3--:R-:W-:-:S03]  /*06a0*/  FFMA R20, R25, R26, R20 ;  /* 0x0000001a19147223 */ /* 0x008fc60000000014 */
[----:B------:R-:W3:Y:S04]  /*06b0*/  LDG.E R25, desc[UR10][R16.64+0x18] ;  /* 0x0000180a10197981 */ /* 0x000ee8000c1e1900 */
[----:B------:R-:W3:Y:S01]  /*06c0*/  LDG.E R26, desc[UR10][R14.64+0x18] ;  /* 0x0000180a0e1a7981 */ /* 0x000ee2000c1e1900 */
[----:B------:R-:W-:Y:S02]  /*06d0*/  ISETP.NE.AND P2, PT, R22, RZ, PT ;  /* 0x000000ff1600720c */ /* 0x000fe40003f45270 */
[----:B------:R-:W-:Y:S02]  /*06e0*/  IADD3 R21, PT, PT, R21, 0x10, RZ ;  /* 0x0000001015157810 */ /* 0x000fe40007ffe0ff */
[----:B------:R-:W-:Y:S01]  /*06f0*/  IADD3 R19, PT, PT, R19, 0x10, RZ ;  /* 0x0000001013137810 */ /* 0x000fe20007ffe0ff */
[----:B--2---:R-:W-:-:S04]  /*0700*/  FFMA R20, R23, R24, R20 ;  /* 0x0000001817147223 */ /* 0x004fc80000000014 */
[----:B---3--:R-:W-:-:S04]  /*0710*/  FFMA R20, R25, R26, R20 ;  /* 0x0000001a19147223 */ /* 0x008fc80000000014 */
[----:B----4-:R-:W-:Y:S01]  /*0720*/  FFMA R20, R27, R28, R20 ;  /* 0x0000001c1b147223 */ /* 0x010fe20000000014 */
[----:B------:R-:W-:Y:S06]  /*0730*/  @P2 BRA `(.L_x_6) ;  /* 0xfffffffc00142947 */ /* 0x000fec000383ffff */
[----:B------:R-:W-:-:S07]  /*0740*/  MOV R19, R7 ;  /* 0x0000000700137202 */ /* 0x000fce0000000f00 */
.L_x_5:
[----:B------:R-:W-:-:S13]  /*0750*/  ISETP.NE.AND P2, PT, R5, RZ, PT ;  /* 0x000000ff0500720c */ /* 0x000fda0003f45270 */
[----:B------:R-:W-:Y:S05]  /*0760*/  @!P2 BRA `(.L_x_7) ;  /* 0x000000040038a947 */ /* 0x000fea0003800000 */
[----:B------:R-:W-:Y:S02]  /*0770*/  IADD3 R14, PT, PT, R5, -0x1, RZ ;  /* 0xffffffff050e7810 */ /* 0x000fe40007ffe0ff */
[----:B------:R-:W-:Y:S02]  /*0780*/  ISETP.NE.AND P3, PT, R6, RZ, PT ;  /* 0x000000ff0600720c */ /* 0x000fe40003f65270 */
[----:B------:R-:W-:-:S13]  /*0790*/  ISETP.GE.U32.AND P2, PT, R14, 0x7, PT ;  /* 0x000000070e00780c */ /* 0x000fda0003f46070 */
[----:B------:R-:W-:Y:S05]  /*07a0*/  @!P2 BRA `(.L_x_8) ;  /* 0x00000000007ca947 */ /* 0x000fea0003800000 */
[----:B------:R-:W0:Y:S01]  /*07b0*/  LDC.64 R16, c[0x0][0x380] ;  /* 0x0000e000ff107b82 */ /* 0x000e220000000a00 */
[-C--:B------:R-:W-:Y:S02]  /*07c0*/  IADD3 R21, PT, PT, R4, R19.reuse, RZ ;  /* 0x0000001304157210 */ /* 0x080fe40007ffe0ff */
[----:B------:R-:W-:-:S05]  /*07d0*/  IADD3 R23, PT, PT, R18, R19, RZ ;  /* 0x0000001312177210 */ /* 0x000fca0007ffe0ff */
[----:B------:R-:W1:Y:S01]  /*07e0*/  LDC.64 R14, c[0x0][0x388] ;  /* 0x0000e200ff0e7b82 */ /* 0x000e620000000a00 */
[----:B0-----:R-:W-:-:S05]  /*07f0*/  IMAD.WIDE R16, R21, 0x4, R16 ;  /* 0x0000000415107825 */ /* 0x001fca00078e0210 */
[----:B------:R-:W2:Y:S01]  /*0800*/  LDG.E R21, desc[UR10][R16.64] ;  /* 0x0000000a10157981 */ /* 0x000ea2000c1e1900 */
[----:B-1----:R-:W-:-:S03]  /*0810*/  IMAD.WIDE R14, R23, 0x4, R14 ;  /* 0x00000004170e7825 */ /* 0x002fc600078e020e */
[----:B------:R-:W3:Y:S04]  /*0820*/  LDG.E R25, desc[UR10][R16.64+0x8] ;  /* 0x0000080a10197981 */ /* 0x000ee8000c1e1900 */
[----:B------:R-:W2:Y:S04]  /*0830*/  LDG.E R22, desc[UR10][R14.64] ;  /* 0x0000000a0e167981 */ /* 0x000ea8000c1e1900 */
[----:B------:R-:W4:Y:S04]  /*0840*/  LDG.E R23, desc[UR10][R16.64+0x4] ;  /* 0x0000040a10177981 */ /* 0x000f28000c1e1900 */
[----:B------:R-:W4:Y:S04]  /*0850*/  LDG.E R24, desc[UR10][R14.64+0x4] ;  /* 0x0000040a0e187981 */ /* 0x000f28000c1e1900 */
[----:B------:R-:W3:Y:S04]  /*0860*/  LDG.E R26, desc[UR10][R14.64+0x8] ;  /* 0x0000080a0e1a7981 */ /* 0x000ee8000c1e1900 */
[----:B------:R-:W5:Y:S04]  /*0870*/  LDG.E R27, desc[UR10][R16.64+0x1c] ;  /* 0x00001c0a101b7981 */ /* 0x000f68000c1e1900 */
[----:B------:R-:W5:Y:S01]  /*0880*/  LDG.E R28, desc[UR10][R14.64+0x1c] ;  /* 0x00001c0a0e1c7981 */ /* 0x000f62000c1e1900 */
[----:B--2---:R-:W-:-:S03]  /*0890*/  FFMA R22, R21, R22, R20 ;  /* 0x0000001615167223 */ /* 0x004fc60000000014 */
[----:B------:R-:W2:Y:S04]  /*08a0*/  LDG.E R21, desc[UR10][R16.64+0xc] ;  /* 0x00000c0a10157981 */ /* 0x000ea8000c1e1900 */
[----:B------:R-:W2:Y:S01]  /*08b0*/  LDG.E R20, desc[UR10][R14.64+0xc] ;  /* 0x00000c0a0e147981 */ /* 0x000ea2000c1e1900 */
[----:B----4-:R-:W-:-:S03]  /*08c0*/  FFMA R22, R23, R24, R22 ;  /* 0x0000001817167223 */ /* 0x010fc60000000016 */
[----:B------:R-:W4:Y:S01]  /*08d0*/  LDG.E R23, desc[UR10][R14.64+0x10] ;  /* 0x0000100a0e177981 */ /* 0x000f22000c1e1900 */
[----:B---3--:R-:W-:-:S03]  /*08e0*/  FFMA R26, R25, R26, R22 ;  /* 0x0000001a191a7223 */ /* 0x008fc60000000016 */
[----:B------:R-:W4:Y:S04]  /*08f0*/  LDG.E R22, desc[UR10][R16.64+0x10] ;  /* 0x0000100a10167981 */ /* 0x000f28000c1e1900 */
[----:B------:R-:W3:Y:S04]  /*0900*/  LDG.E R24, desc[UR10][R16.64+0x14] ;  /* 0x0000140a10187981 */ /* 0x000ee8000c1e1900 */
[----:B------:R-:W3:Y:S01]  /*0910*/  LDG.E R25, desc[UR10][R14.64+0x14] ;  /* 0x0000140a0e197981 */ /* 0x000ee2000c1e1900 */
[----:B--2---:R-:W-:-:S03]  /*0920*/  FFMA R21, R21, R20, R26 ;  /* 0x0000001415157223 */ /* 0x004fc6000000001a */
[----:B------:R-:W2:Y:S04]  /*0930*/  LDG.E R20, desc[UR10][R16.64+0x18] ;  /* 0x0000180a10147981 */ /* 0x000ea8000c1e1900 */
[----:B------:R-:W2:Y:S01]  /*0940*/  LDG.E R26, desc[UR10][R14.64+0x18] ;  /* 0x0000180a0e1a7981 */ /* 0x000ea2000c1e1900 */
[----:B----4-:R-:W-:-:S04]  /*0950*/  FFMA R21, R22, R23, R21 ;  /* 0x0000001716157223 */ /* 0x010fc80000000015 */
[----:B---3--:R-:W-:Y:S01]  /*0960*/  FFMA R21, R24, R25, R21 ;  /* 0x0000001918157223 */ /* 0x008fe20000000015 */
[----:B------:R-:W-:-:S03]  /*0970*/  IADD3 R19, PT, PT, R19, 0x8, RZ ;  /* 0x0000000813137810 */ /* 0x000fc60007ffe0ff */
[----:B--2---:R-:W-:-:S04]  /*0980*/  FFMA R20, R20, R26, R21 ;  /* 0x0000001a14147223 */ /* 0x004fc80000000015 */
[----:B-----5:R-:W-:-:S07]  /*0990*/  FFMA R20, R27, R28, R20 ;  /* 0x0000001c1b147223 */ /* 0x020fce0000000014 */
.L_x_8:
        /* <DEDUP_REMOVED lines=13> */
[----:B------:R-:W4:Y:S04]  /*0a70*/  LDG.E R23, desc[UR10][R16.64] ;  /* 0x0000000a10177981 */ /* 0x000f28000c1e1900 */
[----:B------:R-:W4:Y:S04]  /*0a80*/  LDG.E R22, desc[UR10][R14.64] ;  /* 0x0000000a0e167981 */ /* 0x000f28000c1e1900 */
[----:B------:R-:W2:Y:S04]  /*0a90*/  LDG.E R24, desc[UR10][R14.64+0x4] ;  /* 0x0000040a0e187981 */ /* 0x000ea8000c1e1900 */
[----:B------:R-:W3:Y:S04]  /*0aa0*/  LDG.E R26, desc[UR10][R14.64+0x8] ;  /* 0x0000080a0e1a7981 */ /* 0x000ee8000c1e1900 */
[----:B------:R-:W5:Y:S04]  /*0ab0*/  LDG.E R28, desc[UR10][R16.64+0xc] ;  /* 0x00000c0a101c7981 */ /* 0x000f68000c1e1900 */
[----:B------:R-:W5:Y:S01]  /*0ac0*/  LDG.E R27, desc[UR10][R14.64+0xc] ;  /* 0x00000c0a0e1b7981 */ /* 0x000f62000c1e1900 */
[----:B------:R-:W-:Y:S01]  /*0ad0*/  IADD3 R19, PT, PT, R19, 0x4, RZ ;  /* 0x0000000413137810 */ /* 0x000fe20007ffe0ff */
[----:B----4-:R-:W-:-:S04]  /*0ae0*/  FFMA R22, R23, R22, R20 ;  /* 0x0000001617167223 */ /* 0x010fc80000000014 */
[----:B--2---:R-:W-:-:S04]  /*0af0*/  FFMA R22, R25, R24, R22 ;  /* 0x0000001819167223 */ /* 0x004fc80000000016 */
[----:B---3--:R-:W-:-:S04]  /*0b00*/  FFMA R21, R21, R26, R22 ;  /* 0x0000001a15157223 */ /* 0x008fc80000000016 */
[----:B-----5:R-:W-:-:S07]  /*0b10*/  FFMA R20, R28, R27, R21 ;  /* 0x0000001b1c147223 */ /* 0x020fce0000000015 */
.L_x_9:
[----:B------:R-:W-:Y:S05]  /*0b20*/  @!P3 BRA `(.L_x_7) ;  /* 0x000000000048b947 */ /* 0x000fea0003800000 */
[----:B------:R-:W0:Y:S01]  /*0b30*/  LDC.64 R14, c[0x0][0x380] ;  /* 0x0000e000ff0e7b82 */ /* 0x000e220000000a00 */
[-C--:B------:R-:W-:Y:S02]  /*0b40*/  IADD3 R21, PT, PT, R4, R19.reuse, RZ ;  /* 0x0000001304157210 */ /* 0x080fe40007ffe0ff */
[----:B------:R-:W-:-:S05]  /*0b50*/  IADD3 R19, PT, PT, R18, R19, RZ ;  /* 0x0000001312137210 */ /* 0x000fca0007ffe0ff */
[----:B------:R-:W1:Y:S01]  /*0b60*/  LDC.64 R16, c[0x0][0x388] ;  /* 0x0000e200ff107b82 */ /* 0x000e620000000a00 */
[----:B0-----:R-:W-:-:S04]  /*0b70*/  IMAD.WIDE R14, R21, 0x4, R14 ;  /* 0x00000004150e7825 */ /* 0x001fc800078e020e */
[----:B-1----:R-:W-:Y:S02]  /*0b80*/  IMAD.WIDE R16, R19, 0x4, R16 ;  /* 0x0000000413107825 */ /* 0x002fe400078e0210 */
[----:B------:R-:W2:Y:S04]  /*0b90*/  LDG.E R19, desc[UR10][R14.64] ;  /* 0x0000000a0e137981 */ /* 0x000ea8000c1e1900 */
[----:B------:R-:W2:Y:S01]  /*0ba0*/  LDG.E R4, desc[UR10][R16.64] ;  /* 0x0000000a10047981 */ /* 0x000ea2000c1e1900 */
[----:B------:R-:W-:Y:S01]  /*0bb0*/  ISETP.NE.AND P2, PT, R8, 0x1, PT ;  /* 0x000000010800780c */ /* 0x000fe20003f45270 */
[----:B--2---:R-:W-:-:S12]  /*0bc0*/  FFMA R20, R19, R4, R20 ;  /* 0x0000000413147223 */ /* 0x004fd80000000014 */
[----:B------:R-:W-:Y:S05]  /*0bd0*/  @!P2 BRA `(.L_x_7) ;  /* 0x00000000001ca947 */ /* 0x000fea0003800000 */
[----:B------:R-:W-:Y:S01]  /*0be0*/  ISETP.NE.AND P2, PT, R8, 0x2, PT ;  /* 0x000000020800780c */ /* 0x000fe20003f45270 */
[----:B------:R-:W2:Y:S04]  /*0bf0*/  LDG.E R19, desc[UR10][R14.64+0x4] ;  /* 0x0000040a0e137981 */ /* 0x000ea8000c1e1900 */
[----:B------:R-:W2:Y:S08]  /*0c00*/  LDG.E R4, desc[UR10][R16.64+0x4] ;  /* 0x0000040a10047981 */ /* 0x000eb0000c1e1900 */
[----:B------:R-:W3:Y:S04]  /*0c10*/  @P2 LDG.E R21, desc[UR10][R14.64+0x8] ;  /* 0x0000080a0e152981 */ /* 0x000ee8000c1e1900 */
[----:B------:R-:W3:Y:S01]  /*0c20*/  @P2 LDG.E R18, desc[UR10][R16.64+0x8] ;  /* 0x0000080a10122981 */ /* 0x000ee2000c1e1900 */
[----:B--2---:R-:W-:-:S04]  /*0c30*/  FFMA R20, R19, R4, R20 ;  /* 0x0000000413147223 */ /* 0x004fc80000000014 */
[----:B---3--:R-:W-:-:S07]  /*0c40*/  @P2 FFMA R20, R21, R18, R20 ;  /* 0x0000001215142223 */ /* 0x008fce0000000014 */
.L_x_7:
[----:B------:R-:W-:Y:S05]  /*0c50*/  @P1 BRA `(.L_x_10) ;  /* 0xfffffff400941947 */ /* 0x000fea000383ffff */
[----:B------:R-:W-:Y:S05]  /*0c60*/  @P0 BRA `(.L_x_11) ;  /* 0xfffffff400740947 */ /* 0x000fea000383ffff */
.L_x_4:
[----:B------:R-:W0:Y:S01]  /*0c70*/  LDC.64 R4, c[0x0][0x390] ;  /* 0x0000e400ff047b82 */ /* 0x000e220000000a00 */
[----:B------:R-:W-:-:S04]  /*0c80*/  IMAD R3, R3, 0x3fc01, R2 ;  /* 0x0003fc0103037824 */ /* 0x000fc800078e0202 */
[----:B------:R-:W-:-:S04]  /*0c90*/  IMAD R3, R0, 0x1ff, R3 ;  /* 0x000001ff00037824 */ /* 0x000fc800078e0203 */
[----:B0-----:R-:W-:-:S05]  /*0ca0*/  IMAD.WIDE R2, R3, 0x4, R4 ;  /* 0x0000000403027825 */ /* 0x001fca00078e0204 */
[----:B------:R-:W-:Y:S01]  /*0cb0*/  STG.E desc[UR10][R2.64], R20 ;  /* 0x0000001402007986 */ /* 0x000fe2000c10190a */
[----:B------:R-:W-:Y:S05]  /*0cc0*/  EXIT ;  /* 0x000000000000794d */ /* 0x000fea0003800000 */
.L_x_12:
        /* <DEDUP_REMOVED lines=11> */
.L_x_15:


//--------------------- .nv.shared.reserved.0     --------------------------
	.section	.nv.shared.reserved.0,"aw",@nobits
	.weak		__nv_reservedSMEM_offset_0_alias
	.size		__nv_reservedSMEM_offset_0_alias, 0, 64
	.other		__nv_reservedSMEM_offset_0_alias,@"STO_CUDA_RESERVED_SHARED STV_DEFAULT"
__nv_reservedSMEM_offset_0_alias:
	.zero		0
	.zero		64


//--------------------- .nv.constant0._Z14update_weightsPfPKffi --------------------------
	.section	.nv.constant0._Z14update_weightsPfPKffi,"a",@progbits
	.sectionflags	@""
	.align	4
.nv.constant0._Z14update_weightsPfPKffi:
	.zero		920


//--------------------- .nv.constant0._Z16conv_weight_gradPKfS0_Pfiiiiiii --------------------------
	.section	.nv.constant0._Z16conv_weight_gradPKfS0_Pfiiiiiii,"a",@progbits
	.sectionflags	@""
	.align	4
.nv.constant0._Z16conv_weight_gradPKfS0_Pfiiiiiii:
	.zero		948


//--------------------- .nv.constant0._Z12conv_forwardPKfS0_Pfiiiiiii --------------------------
	.section	.nv.constant0._Z12conv_forwardPKfS0_Pfiiiiiii,"a",@progbits
	.sectionflags	@""
	.align	4
.nv.constant0._Z12conv_forwardPKfS0_Pfiiiiiii:
	.zero		948


//--------------------- SYMBOLS --------------------------

	.type		.nv.reservedSmem.offset0,@object
	.size		.nv.reservedSmem.offset0,0x4
